	.target	sm_100a

	.elftype	@"ET_EXEC"


//--------------------- .note.nv.tkinfo           --------------------------
	.section	.note.nv.tkinfo,"",@"SHT_NOTE"
	.sectionflags	@"SHF_NOTE_NV_TKINFO"
	.tkinfo
        /*0018*/ 	.word	0x00000002
        /*0030*/ 	.string	""
        /*0030*/ 	.string	"ptxas"
        /*0030*/ 	.string	"Cuda compilation tools, release 13.0, V13.0.88"
        /*0030*/ 	.string	"Build cuda_13.0.r13.0/compiler.36424714_0"
        /*0030*/ 	.string	"-arch sm_100a -m 64 "



//--------------------- .note.nv.cuinfo           --------------------------
	.section	.note.nv.cuinfo,"",@"SHT_NOTE"
	.sectionflags	@"SHF_NOTE_NV_CUINFO"
        /*0018*/ 	.short	0x0002
        /*001a*/ 	.short	0x0064
        /*001c*/ 	.short	0x0082
	.zero		2


//--------------------- .nv.info                  --------------------------
	.section	.nv.info,"",@"SHT_CUDA_INFO"
	.align	4


	//----- nvinfo : EIATTR_REGCOUNT
	.align		4
        /*0000*/ 	.byte	0x04, 0x2f
        /*0002*/ 	.short	(.L_20 - .L_19)
	.align		4
.L_19:
        /*0004*/ 	.word	index@(_ZN7cutlass13device_kernelINS_4gemm6kernel13GemmUniversalIN4cute5tupleIJiiiiEEENS1_10collective13CollectiveMmaINS1_35MainloopSm100TmaUmmaWarpSpecializedILi5ELi2ELi2ENS5_IJNS4_1CILi2EEESB_NSA_ILi1EEEEEEEENS5_IJNSA_ILi256EEESF_NSA_ILi128EEEEEENS_12float_e4m3_tENS5_IJlSC_lEEESI_SJ_NS4_8TiledMMAINS4_8MMA_AtomIJNS4_10MMA_TraitsINS4_25SM100_MMA_F8F6F4_2x1SM_SSEJSI_SI_fSF_SF_NS4_17integral_constantINS4_4UMMA5MajorELSQ_0EEESR_NSO_INSP_7ScaleInELSS_0EEEST_EEEEEENS4_6LayoutINS5_IJSC_SC_SC_EEENS5_IJNSA_ILi0EEESY_SY_EEEEENS5_IJNS4_10UnderscoreES11_S11_EEEEENS4_28SM100_TMA_2SM_LOAD_MULTICASTENS4_14ComposedLayoutINS4_7SwizzleILi3ELi4ELi3EEENS4_18smem_ptr_flag_bitsILi8EEENSW_INS5_IJNSA_ILi8EEESG_EEENS5_IJSG_SC_EEEEEEEvNS4_8identityENS4_18SM100_TMA_2SM_LOADES1E_vS1F_EENS_8epilogue10collective18CollectiveEpilogueINS1I_23Sm100TmaWarpSpecializedILi4ELi2ELi64ELb0ELb0EEEJNS5_IJSG_SF_SG_EEENS5_IJNSW_ISG_SC_EENSW_INSA_ILi64EEESC_EEEEESI_SJ_SI_SJ_NS1I_6fusion15FusionCallbacksIS1M_NS1S_17LinearCombinationISI_fSI_fLNS_15FloatRoundStyleE2EEES1N_S1R_JEEENS4_5SM1004TMEM4LOAD26SM100_TMEM_LOAD_32dp32b64xENS4_13SM90_TMA_LOADENS15_INS16_ILi2ELi4ELi3EEES19_NSW_INS5_IJS1A_S1P_EEENS5_IJS1P_SC_EEEEEEENS4_39AutoVectorizingCopyWithAssumedAlignmentILi128EEENS4_14SM90_TMA_STOREES27_S29_S29_EEEvvEEEEvNT_6ParamsE)
        /*0008*/ 	.word	0x000000cf


	//----- nvinfo : EIATTR_FRAME_SIZE
	.align		4
.L_20:
        /*000c*/ 	.byte	0x04, 0x11
        /*000e*/ 	.short	(.L_22 - .L_21)
	.align		4
.L_21:
        /*0010*/ 	.word	index@($__internal_2_$__cuda_sm10x_tcgen05_guardrail_trap_unallocated_columns_being_dealloced)
        /*0014*/ 	.word	0x00000000


	//----- nvinfo : EIATTR_FRAME_SIZE
	.align		4
.L_22:
        /*0018*/ 	.byte	0x04, 0x11
        /*001a*/ 	.short	(.L_24 - .L_23)
	.align		4
.L_23:
        /*001c*/ 	.word	index@($__internal_1_$__cuda_sm10x_tcgen05_guardrail_trap_phase_invalid_during_alloc)
        /*0020*/ 	.word	0x00000000


	//----- nvinfo : EIATTR_FRAME_SIZE
	.align		4
.L_24:
        /*0024*/ 	.byte	0x04, 0x11
        /*0026*/ 	.short	(.L_26 - .L_25)
	.align		4
.L_25:
        /*0028*/ 	.word	index@($__internal_0_$__cuda_sm10x_tcgen05_guardrail_trap_col_being_dealloced_not_returned_by_alloc)
        /*002c*/ 	.word	0x00000000


	//----- nvinfo : EIATTR_FRAME_SIZE
	.align		4
.L_26:
        /*0030*/ 	.byte	0x04, 0x11
        /*0032*/ 	.short	(.L_28 - .L_27)
	.align		4
.L_27:
        /*0034*/ 	.word	index@(_ZN7cutlass13device_kernelINS_4gemm6kernel13GemmUniversalIN4cute5tupleIJiiiiEEENS1_10collective13CollectiveMmaINS1_35MainloopSm100TmaUmmaWarpSpecializedILi5ELi2ELi2ENS5_IJNS4_1CILi2EEESB_NSA_ILi1EEEEEEEENS5_IJNSA_ILi256EEESF_NSA_ILi128EEEEEENS_12float_e4m3_tENS5_IJlSC_lEEESI_SJ_NS4_8TiledMMAINS4_8MMA_AtomIJNS4_10MMA_TraitsINS4_25SM100_MMA_F8F6F4_2x1SM_SSEJSI_SI_fSF_SF_NS4_17integral_constantINS4_4UMMA5MajorELSQ_0EEESR_NSO_INSP_7ScaleInELSS_0EEEST_EEEEEENS4_6LayoutINS5_IJSC_SC_SC_EEENS5_IJNSA_ILi0EEESY_SY_EEEEENS5_IJNS4_10UnderscoreES11_S11_EEEEENS4_28SM100_TMA_2SM_LOAD_MULTICASTENS4_14ComposedLayoutINS4_7SwizzleILi3ELi4ELi3EEENS4_18smem_ptr_flag_bitsILi8EEENSW_INS5_IJNSA_ILi8EEESG_EEENS5_IJSG_SC_EEEEEEEvNS4_8identityENS4_18SM100_TMA_2SM_LOADES1E_vS1F_EENS_8epilogue10collective18CollectiveEpilogueINS1I_23Sm100TmaWarpSpecializedILi4ELi2ELi64ELb0ELb0EEEJNS5_IJSG_SF_SG_EEENS5_IJNSW_ISG_SC_EENSW_INSA_ILi64EEESC_EEEEESI_SJ_SI_SJ_NS1I_6fusion15FusionCallbacksIS1M_NS1S_17LinearCombinationISI_fSI_fLNS_15FloatRoundStyleE2EEES1N_S1R_JEEENS4_5SM1004TMEM4LOAD26SM100_TMEM_LOAD_32dp32b64xENS4_13SM90_TMA_LOADENS15_INS16_ILi2ELi4ELi3EEES19_NSW_INS5_IJS1A_S1P_EEENS5_IJS1P_SC_EEEEEEENS4_39AutoVectorizingCopyWithAssumedAlignmentILi128EEENS4_14SM90_TMA_STOREES27_S29_S29_EEEvvEEEEvNT_6ParamsE)
        /*0038*/ 	.word	0x00000000


	//----- nvinfo : EIATTR_MIN_STACK_SIZE
	.align		4
.L_28:
        /*003c*/ 	.byte	0x04, 0x12
        /*003e*/ 	.short	(.L_30 - .L_29)
	.align		4
.L_29:
        /*0040*/ 	.word	index@(_ZN7cutlass13device_kernelINS_4gemm6kernel13GemmUniversalIN4cute5tupleIJiiiiEEENS1_10collective13CollectiveMmaINS1_35MainloopSm100TmaUmmaWarpSpecializedILi5ELi2ELi2ENS5_IJNS4_1CILi2EEESB_NSA_ILi1EEEEEEEENS5_IJNSA_ILi256EEESF_NSA_ILi128EEEEEENS_12float_e4m3_tENS5_IJlSC_lEEESI_SJ_NS4_8TiledMMAINS4_8MMA_AtomIJNS4_10MMA_TraitsINS4_25SM100_MMA_F8F6F4_2x1SM_SSEJSI_SI_fSF_SF_NS4_17integral_constantINS4_4UMMA5MajorELSQ_0EEESR_NSO_INSP_7ScaleInELSS_0EEEST_EEEEEENS4_6LayoutINS5_IJSC_SC_SC_EEENS5_IJNSA_ILi0EEESY_SY_EEEEENS5_IJNS4_10UnderscoreES11_S11_EEEEENS4_28SM100_TMA_2SM_LOAD_MULTICASTENS4_14ComposedLayoutINS4_7SwizzleILi3ELi4ELi3EEENS4_18smem_ptr_flag_bitsILi8EEENSW_INS5_IJNSA_ILi8EEESG_EEENS5_IJSG_SC_EEEEEEEvNS4_8identityENS4_18SM100_TMA_2SM_LOADES1E_vS1F_EENS_8epilogue10collective18CollectiveEpilogueINS1I_23Sm100TmaWarpSpecializedILi4ELi2ELi64ELb0ELb0EEEJNS5_IJSG_SF_SG_EEENS5_IJNSW_ISG_SC_EENSW_INSA_ILi64EEESC_EEEEESI_SJ_SI_SJ_NS1I_6fusion15FusionCallbacksIS1M_NS1S_17LinearCombinationISI_fSI_fLNS_15FloatRoundStyleE2EEES1N_S1R_JEEENS4_5SM1004TMEM4LOAD26SM100_TMEM_LOAD_32dp32b64xENS4_13SM90_TMA_LOADENS15_INS16_ILi2ELi4ELi3EEES19_NSW_INS5_IJS1A_S1P_EEENS5_IJS1P_SC_EEEEEEENS4_39AutoVectorizingCopyWithAssumedAlignmentILi128EEENS4_14SM90_TMA_STOREES27_S29_S29_EEEvvEEEEvNT_6ParamsE)
        /*0044*/ 	.word	0x00000000
.L_30:


//--------------------- .nv.compat                --------------------------
	.section	.nv.compat,"",@"SHT_CUDA_COMPAT_INFO"
	.align	4
        /*0000*/ 	.byte	0x02, 0x09, 0x01, 0x00, 0x02, 0x02, 0x02, 0x00, 0x02, 0x05, 0x05, 0x00, 0x03, 0x07, 0x01, 0x01
        /*0010*/ 	.byte	0x02, 0x03, 0x01, 0x00, 0x02, 0x06, 0x01, 0x00, 0x04, 0x0b, 0x08, 0x00, 0x09, 0x00, 0x00, 0x00
        /*0020*/ 	.byte	0x00, 0x00, 0x00, 0x00


//--------------------- .nv.info._ZN7cutlass13device_kernelINS_4gemm6kernel13GemmUniversalIN4cute5tupleIJiiiiEEENS1_10collective13CollectiveMmaINS1_35MainloopSm100TmaUmmaWarpSpecializedILi5ELi2ELi2ENS5_IJNS4_1CILi2EEESB_NSA_ILi1EEEEEEEENS5_IJNSA_ILi256EEESF_NSA_ILi128EEEEEENS_12float_e4m3_tENS5_IJlSC_lEEESI_SJ_NS4_8TiledMMAINS4_8MMA_AtomIJNS4_10MMA_TraitsINS4_25SM100_MMA_F8F6F4_2x1SM_SSEJSI_SI_fSF_SF_NS4_17integral_constantINS4_4UMMA5MajorELSQ_0EEESR_NSO_INSP_7ScaleInELSS_0EEEST_EEEEEENS4_6LayoutINS5_IJSC_SC_SC_EEENS5_IJNSA_ILi0EEESY_SY_EEEEENS5_IJNS4_10UnderscoreES11_S11_EEEEENS4_28SM100_TMA_2SM_LOAD_MULTICASTENS4_14ComposedLayoutINS4_7SwizzleILi3ELi4ELi3EEENS4_18smem_ptr_flag_bitsILi8EEENSW_INS5_IJNSA_ILi8EEESG_EEENS5_IJSG_SC_EEEEEEEvNS4_8identityENS4_18SM100_TMA_2SM_LOADES1E_vS1F_EENS_8epilogue10collective18CollectiveEpilogueINS1I_23Sm100TmaWarpSpecializedILi4ELi2ELi64ELb0ELb0EEEJNS5_IJSG_SF_SG_EEENS5_IJNSW_ISG_SC_EENSW_INSA_ILi64EEESC_EEEEESI_SJ_SI_SJ_NS1I_6fusion15FusionCallbacksIS1M_NS1S_17LinearCombinationISI_fSI_fLNS_15FloatRoundStyleE2EEES1N_S1R_JEEENS4_5SM1004TMEM4LOAD26SM100_TMEM_LOAD_32dp32b64xENS4_13SM90_TMA_LOADENS15_INS16_ILi2ELi4ELi3EEES19_NSW_INS5_IJS1A_S1P_EEENS5_IJS1P_SC_EEEEEEENS4_39AutoVectorizingCopyWithAssumedAlignmentILi128EEENS4_14SM90_TMA_STOREES27_S29_S29_EEEvvEEEEvNT_6ParamsE --------------------------
	.section	.nv.info._ZN7cutlass13device_kernelINS_4gemm6kernel13GemmUniversalIN4cute5tupleIJiiiiEEENS1_10collective13CollectiveMmaINS1_35MainloopSm100TmaUmmaWarpSpecializedILi5ELi2ELi2ENS5_IJNS4_1CILi2EEESB_NSA_ILi1EEEEEEEENS5_IJNSA_ILi256EEESF_NSA_ILi128EEEEEENS_12float_e4m3_tENS5_IJlSC_lEEESI_SJ_NS4_8TiledMMAINS4_8MMA_AtomIJNS4_10MMA_TraitsINS4_25SM100_MMA_F8F6F4_2x1SM_SSEJSI_SI_fSF_SF_NS4_17integral_constantINS4_4UMMA5MajorELSQ_0EEESR_NSO_INSP_7ScaleInELSS_0EEEST_EEEEEENS4_6LayoutINS5_IJSC_SC_SC_EEENS5_IJNSA_ILi0EEESY_SY_EEEEENS5_IJNS4_10UnderscoreES11_S11_EEEEENS4_28SM100_TMA_2SM_LOAD_MULTICASTENS4_14ComposedLayoutINS4_7SwizzleILi3ELi4ELi3EEENS4_18smem_ptr_flag_bitsILi8EEENSW_INS5_IJNSA_ILi8EEESG_EEENS5_IJSG_SC_EEEEEEEvNS4_8identityENS4_18SM100_TMA_2SM_LOADES1E_vS1F_EENS_8epilogue10collective18CollectiveEpilogueINS1I_23Sm100TmaWarpSpecializedILi4ELi2ELi64ELb0ELb0EEEJNS5_IJSG_SF_SG_EEENS5_IJNSW_ISG_SC_EENSW_INSA_ILi64EEESC_EEEEESI_SJ_SI_SJ_NS1I_6fusion15FusionCallbacksIS1M_NS1S_17LinearCombinationISI_fSI_fLNS_15FloatRoundStyleE2EEES1N_S1R_JEEENS4_5SM1004TMEM4LOAD26SM100_TMEM_LOAD_32dp32b64xENS4_13SM90_TMA_LOADENS15_INS16_ILi2ELi4ELi3EEES19_NSW_INS5_IJS1A_S1P_EEENS5_IJS1P_SC_EEEEEEENS4_39AutoVectorizingCopyWithAssumedAlignmentILi128EEENS4_14SM90_TMA_STOREES27_S29_S29_EEEvvEEEEvNT_6ParamsE,"",@"SHT_CUDA_INFO"
	.sectionflags	@""
	.align	4


	//----- nvinfo : EIATTR_CUDA_API_VERSION
	.align		4
        /*0000*/ 	.byte	0x04, 0x37
        /*0002*/ 	.short	(.L_32 - .L_31)
.L_31:
        /*0004*/ 	.word	0x00000082


	//----- nvinfo : EIATTR_KPARAM_INFO
	.align		4
.L_32:
        /*0008*/ 	.byte	0x04, 0x17
        /*000a*/ 	.short	(.L_34 - .L_33)
.L_33:
        /*000c*/ 	.word	0x00000000
        /*0010*/ 	.short	0x0000
        /*0012*/ 	.short	0x0000
        /*0014*/ 	.byte	0x00, 0xf0, 0x01, 0x20


	//----- nvinfo : EIATTR_AT_ENTRY_FRAGMENTS
	.align		4
.L_34:
        /*0018*/ 	.byte	0x04, 0x4f
        /*001a*/ 	.short	(.L_36 - .L_35)


	//   ....[0]....
.L_35:
        /*001c*/ 	.word	0x00000007


	//----- nvinfo : EIATTR_RESERVED_SMEM_USED
	.align		4
.L_36:
        /*0020*/ 	.byte	0x01, 0x41
	.zero		2


	//----- nvinfo : EIATTR_SPARSE_MMA_MASK
	.align		4
        /*0024*/ 	.byte	0x03, 0x50
        /*0026*/ 	.short	0x0000


	//----- nvinfo : EIATTR_TCGEN05_2CTA_USED
	.align		4
        /*0028*/ 	.byte	0x01, 0x52
	.zero		2


	//----- nvinfo : EIATTR_MAXREG_COUNT
	.align		4
        /*002c*/ 	.byte	0x03, 0x1b
        /*002e*/ 	.short	0x00ff


	//----- nvinfo : EIATTR_NUM_BARRIERS
	.align		4
        /*0030*/ 	.byte	0x02, 0x4c
        /*0032*/ 	.byte	0x07
	.zero		1


	//----- nvinfo : EIATTR_EXTERNS
	.align		4
        /*0034*/ 	.byte	0x04, 0x0f
        /*0036*/ 	.short	(.L_38 - .L_37)


	//   ....[0]....
	.align		4
.L_37:
        /*0038*/ 	.word	index@(__assertfail)


	//----- nvinfo : EIATTR_MERCURY_ISA_VERSION
	.align		4
.L_38:
        /*003c*/ 	.byte	0x03, 0x5f
        /*003e*/ 	.short	0x0101


	//----- nvinfo : EIATTR_INT_WARP_WIDE_INSTR_OFFSETS
	.align		4
        /*0040*/ 	.byte	0x04, 0x31
        /*0042*/ 	.short	(.L_40 - .L_39)


	//   ....[0]....
.L_39:
        /*0044*/ 	.word	0x00000d50


	//   ....[1]....
        /*0048*/ 	.word	0x00000df0


	//   ....[2]....
        /*004c*/ 	.word	0x00004230


	//   ....[3]....
        /*0050*/ 	.word	0x00004250


	//   ....[4]....
        /*0054*/ 	.word	0x00004280


	//   ....[5]....
        /*0058*/ 	.word	0x00004dc0


	//   ....[6]....
        /*005c*/ 	.word	0x00004e30


	//   ....[7]....
        /*0060*/ 	.word	0x00004f10


	//   ....[8]....
        /*0064*/ 	.word	0x00004f90


	//   ....[9]....
        /*0068*/ 	.word	0x00005090


	//   ....[10]....
        /*006c*/ 	.word	0x00005110


	//   ....[11]....
        /*0070*/ 	.word	0x00005200


	//   ....[12]....
        /*0074*/ 	.word	0x000052b0


	//----- nvinfo : EIATTR_COOP_GROUP_MASK_REGIDS
	.align		4
.L_40:
        /*0078*/ 	.byte	0x04, 0x29
        /*007a*/ 	.short	(.L_42 - .L_41)


	//   ....[0]....
.L_41:
        /*007c*/ 	.word	0xffffffff


	//   ....[1]....
        /*0080*/ 	.word	0xffffffff


	//   ....[2]....
        /*0084*/ 	.word	0xffffffff


	//   ....[3]....
        /*0088*/ 	.word	0xffffffff


	//   ....[4]....
        /*008c*/ 	.word	0xffffffff


	//   ....[5]....
        /*0090*/ 	.word	0xffffffff


	//   ....[6]....
        /*0094*/ 	.word	0xffffffff


	//   ....[7]....
        /*0098*/ 	.word	0xffffffff


	//   ....[8]....
        /*009c*/ 	.word	0xffffffff


	//   ....[9]....
        /*00a0*/ 	.word	0xffffffff


	//   ....[10]....
        /*00a4*/ 	.word	0xffffffff


	//   ....[11]....
        /*00a8*/ 	.word	0xffffffff


	//   ....[12]....
        /*00ac*/ 	.word	0xffffffff


	//   ....[13]....
        /*00b0*/ 	.word	0xffffffff


	//----- nvinfo : EIATTR_COOP_GROUP_INSTR_OFFSETS
	.align		4
.L_42:
        /*00b4*/ 	.byte	0x04, 0x28
        /*00b6*/ 	.short	(.L_44 - .L_43)


	//   ....[0]....
.L_43:
        /*00b8*/ 	.word	0x000000b0


	//   ....[1]....
        /*00bc*/ 	.word	0x00000520


	//   ....[2]....
        /*00c0*/ 	.word	0x00000700


	//   ....[3]....
        /*00c4*/ 	.word	0x00000890


	//   ....[4]....
        /*00c8*/ 	.word	0x00000980


	//   ....[5]....
        /*00cc*/ 	.word	0x00000ae0


	//   ....[6]....
        /*00d0*/ 	.word	0x00000c30


	//   ....[7]....
        /*00d4*/ 	.word	0x00000e70


	//   ....[8]....
        /*00d8*/ 	.word	0x000021e0


	//   ....[9]....
        /*00dc*/ 	.word	0x00003130


	//   ....[10]....
        /*00e0*/ 	.word	0x00003600


	//   ....[11]....
        /*00e4*/ 	.word	0x00003630


	//   ....[12]....
        /*00e8*/ 	.word	0x00004130


	//   ....[13]....
        /*00ec*/ 	.word	0x00004340


	//----- nvinfo : EIATTR_VRC_CTA_INIT_COUNT
	.align		4
.L_44:
        /*00f0*/ 	.byte	0x02, 0x4a
        /*00f2*/ 	.byte	0x80
	.zero		1


	//----- nvinfo : EIATTR_SYSCALL_OFFSETS
	.align		4
        /*00f4*/ 	.byte	0x04, 0x46
        /*00f6*/ 	.short	(.L_46 - .L_45)


	//   ....[0]....
.L_45:
        /*00f8*/ 	.word	0x00005f30


	//   ....[1]....
        /*00fc*/ 	.word	0x00006070


	//   ....[2]....
        /*0100*/ 	.word	0x00006900


	//   ....[3]....
        /*0104*/ 	.word	0x00007f20


	//   ....[4]....
        /*0108*/ 	.word	0x000094d0


	//   ....[5]....
        /*010c*/ 	.word	0x0000aaa0


	//----- nvinfo : EIATTR_MBARRIER_INSTR_OFFSETS
	.align		4
.L_46:
        /*0110*/ 	.byte	0x04, 0x39
        /*0112*/ 	.short	(.L_48 - .L_47)


	//   ....[0]....
.L_47:
        /*0114*/ 	.word	0x00000650
        /*0118*/ 	.word	0x000000ff
        /*011c*/ 	.word	0x00000000
        /*0120*/ 	.short	0x0100
        /*0122*/ 	.byte	0x04
	.zero		1


	//   ....[1]....
        /*0124*/ 	.word	0x00000660
        /*0128*/ 	.word	0x000000ff
        /*012c*/ 	.word	0x00000028
        /*0130*/ 	.short	0x0100
        /*0132*/ 	.byte	0x04
	.zero		1


	//   ....[2]....
        /*0134*/ 	.word	0x00000670
        /*0138*/ 	.word	0x000000ff
        /*013c*/ 	.word	0x00000008
        /*0140*/ 	.short	0x0100
        /*0142*/ 	.byte	0x04
	.zero		1


	//   ....[3]....
        /*0144*/ 	.word	0x00000680
        /*0148*/ 	.word	0x000000ff
        /*014c*/ 	.word	0x00000030
        /*0150*/ 	.short	0x0100
        /*0152*/ 	.byte	0x04
	.zero		1


	//   ....[4]....
        /*0154*/ 	.word	0x00000690
        /*0158*/ 	.word	0x000000ff
        /*015c*/ 	.word	0x00000010
        /*0160*/ 	.short	0x0100
        /*0162*/ 	.byte	0x04
	.zero		1


	//   ....[5]....
        /*0164*/ 	.word	0x000006a0
        /*0168*/ 	.word	0x000000ff
        /*016c*/ 	.word	0x00000038
        /*0170*/ 	.short	0x0100
        /*0172*/ 	.byte	0x04
	.zero		1


	//   ....[6]....
        /*0174*/ 	.word	0x000006b0
        /*0178*/ 	.word	0x000000ff
        /*017c*/ 	.word	0x00000018
        /*0180*/ 	.short	0x0100
        /*0182*/ 	.byte	0x04
	.zero		1


	//   ....[7]....
        /*0184*/ 	.word	0x000006c0
        /*0188*/ 	.word	0x000000ff
        /*018c*/ 	.word	0x00000040
        /*0190*/ 	.short	0x0100
        /*0192*/ 	.byte	0x04
	.zero		1


	//   ....[8]....
        /*0194*/ 	.word	0x000006d0
        /*0198*/ 	.word	0x000000ff
        /*019c*/ 	.word	0x00000020
        /*01a0*/ 	.short	0x0100
        /*01a2*/ 	.byte	0x04
	.zero		1


	//   ....[9]....
        /*01a4*/ 	.word	0x000006e0
        /*01a8*/ 	.word	0x000000ff
        /*01ac*/ 	.word	0x00000048
        /*01b0*/ 	.short	0x0100
        /*01b2*/ 	.byte	0x04
	.zero		1


	//   ....[10]....
        /*01b4*/ 	.word	0x00000800
        /*01b8*/ 	.word	0x000000ff
        /*01bc*/ 	.word	0x00000050
        /*01c0*/ 	.short	0x0100
        /*01c2*/ 	.byte	0x04
	.zero		1


	//   ....[11]....
        /*01c4*/ 	.word	0x00000810
        /*01c8*/ 	.word	0x000000ff
        /*01cc*/ 	.word	0x00000070
        /*01d0*/ 	.short	0x0100
        /*01d2*/ 	.byte	0x04
	.zero		1


	//   ....[12]....
        /*01d4*/ 	.word	0x00000820
        /*01d8*/ 	.word	0x000000ff
        /*01dc*/ 	.word	0x00000058
        /*01e0*/ 	.short	0x0100
        /*01e2*/ 	.byte	0x04
	.zero		1


	//   ....[13]....
        /*01e4*/ 	.word	0x00000830
        /*01e8*/ 	.word	0x000000ff
        /*01ec*/ 	.word	0x00000078
        /*01f0*/ 	.short	0x0100
        /*01f2*/ 	.byte	0x04
	.zero		1


	//   ....[14]....
        /*01f4*/ 	.word	0x00000840
        /*01f8*/ 	.word	0x000000ff
        /*01fc*/ 	.word	0x00000060
        /*0200*/ 	.short	0x0100
        /*0202*/ 	.byte	0x04
	.zero		1


	//   ....[15]....
        /*0204*/ 	.word	0x00000850
        /*0208*/ 	.word	0x000000ff
        /*020c*/ 	.word	0x00000080
        /*0210*/ 	.short	0x0100
        /*0212*/ 	.byte	0x04
	.zero		1


	//   ....[16]....
        /*0214*/ 	.word	0x00000860
        /*0218*/ 	.word	0x000000ff
        /*021c*/ 	.word	0x00000068
        /*0220*/ 	.short	0x0100
        /*0222*/ 	.byte	0x04
	.zero		1


	//   ....[17]....
        /*0224*/ 	.word	0x00000870
        /*0228*/ 	.word	0x000000ff
        /*022c*/ 	.word	0x00000088
        /*0230*/ 	.short	0x0100
        /*0232*/ 	.byte	0x04
	.zero		1


	//   ....[18]....
        /*0234*/ 	.word	0x00000950
        /*0238*/ 	.word	0x000000ff
        /*023c*/ 	.word	0x00000090
        /*0240*/ 	.short	0x0100
        /*0242*/ 	.byte	0x06
	.zero		1


	//   ....[19]....
        /*0244*/ 	.word	0x00000960
        /*0248*/ 	.word	0x000000ff
        /*024c*/ 	.word	0x00000098
        /*0250*/ 	.short	0x0100
        /*0252*/ 	.byte	0x06
	.zero		1


	//   ....[20]....
        /*0254*/ 	.word	0x00000a90
        /*0258*/ 	.word	0x000000ff
        /*025c*/ 	.word	0x000000a0
        /*0260*/ 	.short	0x0100
        /*0262*/ 	.byte	0x06
	.zero		1


	//   ....[21]....
        /*0264*/ 	.word	0x00000aa0
        /*0268*/ 	.word	0x000000ff
        /*026c*/ 	.word	0x000000b0
        /*0270*/ 	.short	0x0100
        /*0272*/ 	.byte	0x06
	.zero		1


	//   ....[22]....
        /*0274*/ 	.word	0x00000ab0
        /*0278*/ 	.word	0x000000ff
        /*027c*/ 	.word	0x000000a8
        /*0280*/ 	.short	0x0100
        /*0282*/ 	.byte	0x06
	.zero		1


	//   ....[23]....
        /*0284*/ 	.word	0x00000ac0
        /*0288*/ 	.word	0x000000ff
        /*028c*/ 	.word	0x000000b8
        /*0290*/ 	.short	0x0100
        /*0292*/ 	.byte	0x06
	.zero		1


	//   ....[24]....
        /*0294*/ 	.word	0x00000be0
        /*0298*/ 	.word	0x000000ff
        /*029c*/ 	.word	0x000000c0
        /*02a0*/ 	.short	0x0100
        /*02a2*/ 	.byte	0x04
	.zero		1


	//   ....[25]....
        /*02a4*/ 	.word	0x00000bf0
        /*02a8*/ 	.word	0x000000ff
        /*02ac*/ 	.word	0x000000d0
        /*02b0*/ 	.short	0x0100
        /*02b2*/ 	.byte	0x04
	.zero		1


	//   ....[26]....
        /*02b4*/ 	.word	0x00000c00
        /*02b8*/ 	.word	0x000000ff
        /*02bc*/ 	.word	0x000000c8
        /*02c0*/ 	.short	0x0100
        /*02c2*/ 	.byte	0x04
	.zero		1


	//   ....[27]....
        /*02c4*/ 	.word	0x00000c10
        /*02c8*/ 	.word	0x000000ff
        /*02cc*/ 	.word	0x000000d8
        /*02d0*/ 	.short	0x0100
        /*02d2*/ 	.byte	0x04
	.zero		1


	//   ....[28]....
        /*02d4*/ 	.word	0x00000d00
        /*02d8*/ 	.word	0x000000ff
        /*02dc*/ 	.word	0x000000e0
        /*02e0*/ 	.short	0x0100
        /*02e2*/ 	.byte	0x04
	.zero		1


	//   ....[29]....
        /*02e4*/ 	.word	0x00000d10
        /*02e8*/ 	.word	0x000000ff
        /*02ec*/ 	.word	0x000000f0
        /*02f0*/ 	.short	0x0100
        /*02f2*/ 	.byte	0x04
	.zero		1


	//   ....[30]....
        /*02f4*/ 	.word	0x00000d20
        /*02f8*/ 	.word	0x000000ff
        /*02fc*/ 	.word	0x000000e8
        /*0300*/ 	.short	0x0100
        /*0302*/ 	.byte	0x04
	.zero		1


	//   ....[31]....
        /*0304*/ 	.word	0x00000d30
        /*0308*/ 	.word	0x000000ff
        /*030c*/ 	.word	0x000000f8
        /*0310*/ 	.short	0x0100
        /*0312*/ 	.byte	0x04
	.zero		1


	//   ....[32]....
        /*0314*/ 	.word	0x00000e30
        /*0318*/ 	.word	0x000000ff
        /*031c*/ 	.word	0x00000100
        /*0320*/ 	.short	0x0100
        /*0322*/ 	.byte	0x06
	.zero		1


	//   ....[33]....
        /*0324*/ 	.word	0x00001a00
        /*0328*/ 	.word	0x00000003
        /*032c*/ 	.word	0x000000f0
        /*0330*/ 	.short	0x010a
        /*0332*/ 	.byte	0xff
	.zero		1


	//   ....[34]....
        /*0334*/ 	.word	0x00001a30
        /*0338*/ 	.word	0x00000003
        /*033c*/ 	.word	0x000000e0
        /*0340*/ 	.short	0x0101
        /*0342*/ 	.byte	0xff
	.zero		1


	//   ....[35]....
        /*0344*/ 	.word	0x00001af0
        /*0348*/ 	.word	0x000000ff
        /*034c*/ 	.word	0x00000028
        /*0350*/ 	.short	0x010a
        /*0352*/ 	.byte	0x04
	.zero		1


	//   ....[36]....
        /*0354*/ 	.word	0x00001bc0
        /*0358*/ 	.word	0x000000ff
        /*035c*/ 	.word	0x00000028
        /*0360*/ 	.short	0x010a
        /*0362*/ 	.byte	0x21
	.zero		1


	//   ....[37]....
        /*0364*/ 	.word	0x00001d70
        /*0368*/ 	.word	0x000000ff
        /*036c*/ 	.word	0x00000028
        /*0370*/ 	.short	0x010a
        /*0372*/ 	.byte	0x05
	.zero		1


	//   ....[38]....
        /*0374*/ 	.word	0x00001e80
        /*0378*/ 	.word	0x000000ff
        /*037c*/ 	.word	0x00000098
        /*0380*/ 	.short	0x0101
        /*0382*/ 	.byte	0x06
	.zero		1


	//   ....[39]....
        /*0384*/ 	.word	0x00001ea0
        /*0388*/ 	.word	0x000000ff
        /*038c*/ 	.word	0x00000028
        /*0390*/ 	.short	0x010a
        /*0392*/ 	.byte	0x04
	.zero		1


	//   ....[40]....
        /*0394*/ 	.word	0x00001f20
        /*0398*/ 	.word	0x000000ff
        /*039c*/ 	.word	0x00000028
        /*03a0*/ 	.short	0x010a
        /*03a2*/ 	.byte	0x11
	.zero		1


	//   ....[41]....
        /*03a4*/ 	.word	0x000020b0
        /*03a8*/ 	.word	0x000000ff
        /*03ac*/ 	.word	0x00000028
        /*03b0*/ 	.short	0x010a
        /*03b2*/ 	.byte	0x05
	.zero		1


	//   ....[42]....
        /*03b4*/ 	.word	0x00002210
        /*03b8*/ 	.word	0x00000003
        /*03bc*/ 	.word	0x000000a0
        /*03c0*/ 	.short	0x010a
        /*03c2*/ 	.byte	0xff
	.zero		1


	//   ....[43]....
        /*03c4*/ 	.word	0x00002360
        /*03c8*/ 	.word	0x00000000
        /*03cc*/ 	.word	0x00000000
        /*03d0*/ 	.short	0x0101
        /*03d2*/ 	.byte	0xff
	.zero		1


	//   ....[44]....
        /*03d4*/ 	.word	0x00002920
        /*03d8*/ 	.word	0x000000ff
        /*03dc*/ 	.word	0x00000000
        /*03e0*/ 	.short	0x010a
        /*03e2*/ 	.byte	0x04
	.zero		1


	//   ....[45]....
        /*03e4*/ 	.word	0x000029b0
        /*03e8*/ 	.word	0x000000ff
        /*03ec*/ 	.word	0x00000000
        /*03f0*/ 	.short	0x010a
        /*03f2*/ 	.byte	0x05
	.zero		1


	//   ....[46]....
        /*03f4*/ 	.word	0x00002a40
        /*03f8*/ 	.word	0x000000ff
        /*03fc*/ 	.word	0x00000000
        /*0400*/ 	.short	0x010a
        /*0402*/ 	.byte	0x05
	.zero		1


	//   ....[47]....
        /*0404*/ 	.word	0x00002ad0
        /*0408*/ 	.word	0x000000ff
        /*040c*/ 	.word	0x00000000
        /*0410*/ 	.short	0x010a
        /*0412*/ 	.byte	0x05
	.zero		1


	//   ....[48]....
        /*0414*/ 	.word	0x00002b70
        /*0418*/ 	.word	0x00000000
        /*041c*/ 	.word	0x00000000
        /*0420*/ 	.short	0x010a
        /*0422*/ 	.byte	0xff
	.zero		1


	//   ....[49]....
        /*0424*/ 	.word	0x00002c90
        /*0428*/ 	.word	0x00000000
        /*042c*/ 	.word	0x000000e0
        /*0430*/ 	.short	0x010a
        /*0432*/ 	.byte	0xff
	.zero		1


	//   ....[50]....
        /*0434*/ 	.word	0x00002d00
        /*0438*/ 	.word	0x00000004
        /*043c*/ 	.word	0x00000000
        /*0440*/ 	.short	0x0101
        /*0442*/ 	.byte	0xff
	.zero		1


	//   ....[51]....
        /*0444*/ 	.word	0x00002d20
        /*0448*/ 	.word	0x000000ff
        /*044c*/ 	.word	0x000000b0
        /*0450*/ 	.short	0x010a
        /*0452*/ 	.byte	0x04
	.zero		1


	//   ....[52]....
        /*0454*/ 	.word	0x00002e40
        /*0458*/ 	.word	0x00000000
        /*045c*/ 	.word	0x000000a0
        /*0460*/ 	.short	0x010a
        /*0462*/ 	.byte	0xff
	.zero		1


	//   ....[53]....
        /*0464*/ 	.word	0x00002f40
        /*0468*/ 	.word	0x00000000
        /*046c*/ 	.word	0x00000000
        /*0470*/ 	.short	0x0101
        /*0472*/ 	.byte	0xff
	.zero		1


	//   ....[54]....
        /*0474*/ 	.word	0x00002fd0
        /*0478*/ 	.word	0x000000ff
        /*047c*/ 	.word	0x000000b0
        /*0480*/ 	.short	0x0106
        /*0482*/ 	.byte	0x04
	.zero		1


	//   ....[55]....
        /*0484*/ 	.word	0x00002ff0
        /*0488*/ 	.word	0x000000ff
        /*048c*/ 	.word	0x000000b0
        /*0490*/ 	.short	0x010a
        /*0492*/ 	.byte	0x04
	.zero		1


	//   ....[56]....
        /*0494*/ 	.word	0x00003080
        /*0498*/ 	.word	0x000000ff
        /*049c*/ 	.word	0x000000b0
        /*04a0*/ 	.short	0x0106
        /*04a2*/ 	.byte	0x07
	.zero		1


	//   ....[57]....
        /*04a4*/ 	.word	0x000030c0
        /*04a8*/ 	.word	0x00000000
        /*04ac*/ 	.word	0x000000b0
        /*04b0*/ 	.short	0x010a
        /*04b2*/ 	.byte	0xff
	.zero		1


	//   ....[58]....
        /*04b4*/ 	.word	0x00003300
        /*04b8*/ 	.word	0x000000ff
        /*04bc*/ 	.word	0x00000008
        /*04c0*/ 	.short	0x010a
        /*04c2*/ 	.byte	0x05
	.zero		1


	//   ....[59]....
        /*04c4*/ 	.word	0x00003320
        /*04c8*/ 	.word	0x000000ff
        /*04cc*/ 	.word	0x00000008
        /*04d0*/ 	.short	0x010a
        /*04d2*/ 	.byte	0x05
	.zero		1


	//   ....[60]....
        /*04d4*/ 	.word	0x000034b0
        /*04d8*/ 	.word	0x000000ff
        /*04dc*/ 	.word	0x00000008
        /*04e0*/ 	.short	0x010a
        /*04e2*/ 	.byte	0x05
	.zero		1


	//   ....[61]....
        /*04e4*/ 	.word	0x000034d0
        /*04e8*/ 	.word	0x000000ff
        /*04ec*/ 	.word	0x00000008
        /*04f0*/ 	.short	0x010a
        /*04f2*/ 	.byte	0x05
	.zero		1


	//   ....[62]....
        /*04f4*/ 	.word	0x00003590
        /*04f8*/ 	.word	0x000000ff
        /*04fc*/ 	.word	0x00000000
        /*0500*/ 	.short	0x0101
        /*0502*/ 	.byte	0x04
	.zero		1


	//   ....[63]....
        /*0504*/ 	.word	0x000038d0
        /*0508*/ 	.word	0x00000000
        /*050c*/ 	.word	0x000000a0
        /*0510*/ 	.short	0x010a
        /*0512*/ 	.byte	0xff
	.zero		1


	//   ....[64]....
        /*0514*/ 	.word	0x00003990
        /*0518*/ 	.word	0x00000000
        /*051c*/ 	.word	0x00000000
        /*0520*/ 	.short	0x0101
        /*0522*/ 	.byte	0xff
	.zero		1


	//   ....[65]....
        /*0524*/ 	.word	0x00003a50
        /*0528*/ 	.word	0x000000ff
        /*052c*/ 	.word	0x00000000
        /*0530*/ 	.short	0x010a
        /*0532*/ 	.byte	0x04
	.zero		1


	//   ....[66]....
        /*0534*/ 	.word	0x00003a60
        /*0538*/ 	.word	0x000000ff
        /*053c*/ 	.word	0x000000d0
        /*0540*/ 	.short	0x010a
        /*0542*/ 	.byte	0x1f
	.zero		1


	//   ....[67]....
        /*0544*/ 	.word	0x00003b10
        /*0548*/ 	.word	0x000000ff
        /*054c*/ 	.word	0x00000000
        /*0550*/ 	.short	0x010a
        /*0552*/ 	.byte	0x05
	.zero		1


	//   ....[68]....
        /*0554*/ 	.word	0x00003c40
        /*0558*/ 	.word	0x000000ff
        /*055c*/ 	.word	0x00000000
        /*0560*/ 	.short	0x010a
        /*0562*/ 	.byte	0x04
	.zero		1


	//   ....[69]....
        /*0564*/ 	.word	0x00003f40
        /*0568*/ 	.word	0x000000ff
        /*056c*/ 	.word	0x00000000
        /*0570*/ 	.short	0x010a
        /*0572*/ 	.byte	0x04
	.zero		1


	//   ....[70]....
        /*0574*/ 	.word	0x00003fe0
        /*0578*/ 	.word	0x00000000
        /*057c*/ 	.word	0x00000000
        /*0580*/ 	.short	0x010a
        /*0582*/ 	.byte	0xff
	.zero		1


	//   ....[71]....
        /*0584*/ 	.word	0x00004020
        /*0588*/ 	.word	0x00000000
        /*058c*/ 	.word	0x00000000
        /*0590*/ 	.short	0x010a
        /*0592*/ 	.byte	0xff
	.zero		1


	//   ....[72]....
        /*0594*/ 	.word	0x00004090
        /*0598*/ 	.word	0x000000ff
        /*059c*/ 	.word	0x00000000
        /*05a0*/ 	.short	0x0101
        /*05a2*/ 	.byte	0x04
	.zero		1


	//   ....[73]....
        /*05a4*/ 	.word	0x000040d0
        /*05a8*/ 	.word	0x000000ff
        /*05ac*/ 	.word	0x00000100
        /*05b0*/ 	.short	0x010a
        /*05b2*/ 	.byte	0x1a
	.zero		1


	//   ....[74]....
        /*05b4*/ 	.word	0x00004120
        /*05b8*/ 	.word	0x000000ff
        /*05bc*/ 	.word	0x00000000
        /*05c0*/ 	.short	0x0101
        /*05c2*/ 	.byte	0x04
	.zero		1


	//   ....[75]....
        /*05c4*/ 	.word	0x000045c0
        /*05c8*/ 	.word	0x0000000c
        /*05cc*/ 	.word	0x000000a0
        /*05d0*/ 	.short	0x010a
        /*05d2*/ 	.byte	0xff
	.zero		1


	//   ....[76]....
        /*05d4*/ 	.word	0x00004730
        /*05d8*/ 	.word	0x00000000
        /*05dc*/ 	.word	0x00000000
        /*05e0*/ 	.short	0x0101
        /*05e2*/ 	.byte	0xff
	.zero		1


	//   ....[77]....
        /*05e4*/ 	.word	0x00004bc0
        /*05e8*/ 	.word	0x000000ff
        /*05ec*/ 	.word	0x00000098
        /*05f0*/ 	.short	0x010a
        /*05f2*/ 	.byte	0x15
	.zero		1


	//   ....[78]....
        /*05f4*/ 	.word	0x00004d40
        /*05f8*/ 	.word	0x000000ff
        /*05fc*/ 	.word	0x00000070
        /*0600*/ 	.short	0x010a
        /*0602*/ 	.byte	0x15
	.zero		1


	//   ....[79]....
        /*0604*/ 	.word	0x00004ec0
        /*0608*/ 	.word	0x000000ff
        /*060c*/ 	.word	0x00000050
        /*0610*/ 	.short	0x010b
        /*0612*/ 	.byte	0x15
	.zero		1


	//   ....[80]....
        /*0614*/ 	.word	0x00004ed0
        /*0618*/ 	.word	0x000000ff
        /*061c*/ 	.word	0x00000000
        /*0620*/ 	.short	0x0101
        /*0622*/ 	.byte	0x06
	.zero		1


	//   ....[81]....
        /*0624*/ 	.word	0x00004ee0
        /*0628*/ 	.word	0x000000ff
        /*062c*/ 	.word	0x00000078
        /*0630*/ 	.short	0x010a
        /*0632*/ 	.byte	0x15
	.zero		1


	//   ....[82]....
        /*0634*/ 	.word	0x00005040
        /*0638*/ 	.word	0x000000ff
        /*063c*/ 	.word	0x00000058
        /*0640*/ 	.short	0x010b
        /*0642*/ 	.byte	0x15
	.zero		1


	//   ....[83]....
        /*0644*/ 	.word	0x00005050
        /*0648*/ 	.word	0x000000ff
        /*064c*/ 	.word	0x00000000
        /*0650*/ 	.short	0x0101
        /*0652*/ 	.byte	0x06
	.zero		1


	//   ....[84]....
        /*0654*/ 	.word	0x00005060
        /*0658*/ 	.word	0x000000ff
        /*065c*/ 	.word	0x00000080
        /*0660*/ 	.short	0x010a
        /*0662*/ 	.byte	0x15
	.zero		1


	//   ....[85]....
        /*0664*/ 	.word	0x000051b0
        /*0668*/ 	.word	0x000000ff
        /*066c*/ 	.word	0x00000060
        /*0670*/ 	.short	0x010b
        /*0672*/ 	.byte	0x15
	.zero		1


	//   ....[86]....
        /*0674*/ 	.word	0x000051c0
        /*0678*/ 	.word	0x000000ff
        /*067c*/ 	.word	0x00000000
        /*0680*/ 	.short	0x0101
        /*0682*/ 	.byte	0x06
	.zero		1


	//   ....[87]....
        /*0684*/ 	.word	0x000051d0
        /*0688*/ 	.word	0x000000ff
        /*068c*/ 	.word	0x00000088
        /*0690*/ 	.short	0x010a
        /*0692*/ 	.byte	0x15
	.zero		1


	//   ....[88]....
        /*0694*/ 	.word	0x000053d0
        /*0698*/ 	.word	0x000000ff
        /*069c*/ 	.word	0x00000068
        /*06a0*/ 	.short	0x010b
        /*06a2*/ 	.byte	0x15
	.zero		1


	//   ....[89]....
        /*06a4*/ 	.word	0x000053e0
        /*06a8*/ 	.word	0x000000ff
        /*06ac*/ 	.word	0x00000000
        /*06b0*/ 	.short	0x0101
        /*06b2*/ 	.byte	0x25
	.zero		1


	//   ....[90]....
        /*06b4*/ 	.word	0x00005410
        /*06b8*/ 	.word	0x000000ff
        /*06bc*/ 	.word	0x00000070
        /*06c0*/ 	.short	0x010a
        /*06c2*/ 	.byte	0x15
	.zero		1


	//   ....[91]....
        /*06c4*/ 	.word	0x00005430
        /*06c8*/ 	.word	0x000000ff
        /*06cc*/ 	.word	0x00000078
        /*06d0*/ 	.short	0x010a
        /*06d2*/ 	.byte	0x15
	.zero		1


	//   ....[92]....
        /*06d4*/ 	.word	0x00005450
        /*06d8*/ 	.word	0x000000ff
        /*06dc*/ 	.word	0x00000080
        /*06e0*/ 	.short	0x010a
        /*06e2*/ 	.byte	0x15
	.zero		1


	//   ....[93]....
        /*06e4*/ 	.word	0x00005490
        /*06e8*/ 	.word	0x00000000
        /*06ec*/ 	.word	0x00000088
        /*06f0*/ 	.short	0x010a
        /*06f2*/ 	.byte	0xff
	.zero		1


	//   ....[94]....
        /*06f4*/ 	.word	0x000057c0
        /*06f8*/ 	.word	0x00000003
        /*06fc*/ 	.word	0x000000a0
        /*0700*/ 	.short	0x010a
        /*0702*/ 	.byte	0xff
	.zero		1


	//   ....[95]....
        /*0704*/ 	.word	0x00005940
        /*0708*/ 	.word	0x00000000
        /*070c*/ 	.word	0x00000000
        /*0710*/ 	.short	0x0101
        /*0712*/ 	.byte	0xff
	.zero		1


	//   ....[96]....
        /*0714*/ 	.word	0x000064a0
        /*0718*/ 	.word	0x00000003
        /*071c*/ 	.word	0x00000050
        /*0720*/ 	.short	0x010a
        /*0722*/ 	.byte	0xff
	.zero		1


	//   ....[97]....
        /*0724*/ 	.word	0x000064e0
        /*0728*/ 	.word	0x000000a3
        /*072c*/ 	.word	0x000000c0
        /*0730*/ 	.short	0x010a
        /*0732*/ 	.byte	0xff
	.zero		1


	//   ....[98]....
        /*0734*/ 	.word	0x00006610
        /*0738*/ 	.word	0x00000003
        /*073c*/ 	.word	0x00000050
        /*0740*/ 	.short	0x010a
        /*0742*/ 	.byte	0xff
	.zero		1


	//   ....[99]....
        /*0744*/ 	.word	0x00006750
        /*0748*/ 	.word	0x00000000
        /*074c*/ 	.word	0x00000000
        /*0750*/ 	.short	0x0101
        /*0752*/ 	.byte	0xff
	.zero		1


	//   ....[100]....
        /*0754*/ 	.word	0x000067d0
        /*0758*/ 	.word	0x000000a3
        /*075c*/ 	.word	0x000000c0
        /*0760*/ 	.short	0x010a
        /*0762*/ 	.byte	0xff
	.zero		1


	//   ....[101]....
        /*0764*/ 	.word	0x00007b80
        /*0768*/ 	.word	0x000000bf
        /*076c*/ 	.word	0x00000050
        /*0770*/ 	.short	0x010a
        /*0772*/ 	.byte	0xff
	.zero		1


	//   ....[102]....
        /*0774*/ 	.word	0x00007c50
        /*0778*/ 	.word	0x000000bf
        /*077c*/ 	.word	0x00000050
        /*0780*/ 	.short	0x010a
        /*0782*/ 	.byte	0xff
	.zero		1


	//   ....[103]....
        /*0784*/ 	.word	0x00007d90
        /*0788*/ 	.word	0x00000000
        /*078c*/ 	.word	0x00000000
        /*0790*/ 	.short	0x0101
        /*0792*/ 	.byte	0xff
	.zero		1


	//   ....[104]....
        /*0794*/ 	.word	0x00009130
        /*0798*/ 	.word	0x00000000
        /*079c*/ 	.word	0x00000050
        /*07a0*/ 	.short	0x010a
        /*07a2*/ 	.byte	0xff
	.zero		1


	//   ....[105]....
        /*07a4*/ 	.word	0x00009200
        /*07a8*/ 	.word	0x00000000
        /*07ac*/ 	.word	0x00000050
        /*07b0*/ 	.short	0x010a
        /*07b2*/ 	.byte	0xff
	.zero		1


	//   ....[106]....
        /*07b4*/ 	.word	0x00009340
        /*07b8*/ 	.word	0x00000000
        /*07bc*/ 	.word	0x00000000
        /*07c0*/ 	.short	0x0101
        /*07c2*/ 	.byte	0xff
	.zero		1


	//   ....[107]....
        /*07c4*/ 	.word	0x0000a710
        /*07c8*/ 	.word	0x00000000
        /*07cc*/ 	.word	0x00000050
        /*07d0*/ 	.short	0x010a
        /*07d2*/ 	.byte	0xff
	.zero		1


	//   ....[108]....
        /*07d4*/ 	.word	0x0000a7e0
        /*07d8*/ 	.word	0x00000000
        /*07dc*/ 	.word	0x00000050
        /*07e0*/ 	.short	0x010a
        /*07e2*/ 	.byte	0xff
	.zero		1


	//   ....[109]....
        /*07e4*/ 	.word	0x0000a920
        /*07e8*/ 	.word	0x00000000
        /*07ec*/ 	.word	0x00000000
        /*07f0*/ 	.short	0x0101
        /*07f2*/ 	.byte	0xff
	.zero		1


	//   ....[110]....
        /*07f4*/ 	.word	0x0000ad50
        /*07f8*/ 	.word	0x000000a3
        /*07fc*/ 	.word	0x00000000
        /*0800*/ 	.short	0x0101
        /*0802*/ 	.byte	0xff
	.zero		1


	//   ....[111]....
        /*0804*/ 	.word	0x0000bdc0
        /*0808*/ 	.word	0x00000003
        /*080c*/ 	.word	0x000000f0
        /*0810*/ 	.short	0x010a
        /*0812*/ 	.byte	0xff
	.zero		1


	//   ....[112]....
        /*0814*/ 	.word	0x0000be20
        /*0818*/ 	.word	0x00000000
        /*081c*/ 	.word	0x00000028
        /*0820*/ 	.short	0x010a
        /*0822*/ 	.byte	0xff
	.zero		1


	//   ....[113]....
        /*0824*/ 	.word	0x0000be80
        /*0828*/ 	.word	0x00000000
        /*082c*/ 	.word	0x00000028
        /*0830*/ 	.short	0x010a
        /*0832*/ 	.byte	0xff
	.zero		1


	//   ....[114]....
        /*0834*/ 	.word	0x0000bed0
        /*0838*/ 	.word	0x00000003
        /*083c*/ 	.word	0x000000a0
        /*0840*/ 	.short	0x010a
        /*0842*/ 	.byte	0xff
	.zero		1


	//   ....[115]....
        /*0844*/ 	.word	0x0000bf30
        /*0848*/ 	.word	0x00000000
        /*084c*/ 	.word	0x00000000
        /*0850*/ 	.short	0x010a
        /*0852*/ 	.byte	0xff
	.zero		1


	//   ....[116]....
        /*0854*/ 	.word	0x0000bf90
        /*0858*/ 	.word	0x00000000
        /*085c*/ 	.word	0x00000000
        /*0860*/ 	.short	0x010a
        /*0862*/ 	.byte	0xff
	.zero		1


	//   ....[117]....
        /*0864*/ 	.word	0x0000bff0
        /*0868*/ 	.word	0x00000000
        /*086c*/ 	.word	0x00000000
        /*0870*/ 	.short	0x010a
        /*0872*/ 	.byte	0xff
	.zero		1


	//   ....[118]....
        /*0874*/ 	.word	0x0000c050
        /*0878*/ 	.word	0x00000000
        /*087c*/ 	.word	0x00000000
        /*0880*/ 	.short	0x010a
        /*0882*/ 	.byte	0xff
	.zero		1


	//   ....[119]....
        /*0884*/ 	.word	0x0000c0a0
        /*0888*/ 	.word	0x00000000
        /*088c*/ 	.word	0x000000e0
        /*0890*/ 	.short	0x010a
        /*0892*/ 	.byte	0xff
	.zero		1


	//   ....[120]....
        /*0894*/ 	.word	0x0000c100
        /*0898*/ 	.word	0x00000000
        /*089c*/ 	.word	0x000000b0
        /*08a0*/ 	.short	0x010a
        /*08a2*/ 	.byte	0xff
	.zero		1


	//   ....[121]....
        /*08a4*/ 	.word	0x0000c150
        /*08a8*/ 	.word	0x00000000
        /*08ac*/ 	.word	0x000000a0
        /*08b0*/ 	.short	0x010a
        /*08b2*/ 	.byte	0xff
	.zero		1


	//   ....[122]....
        /*08b4*/ 	.word	0x0000c1b0
        /*08b8*/ 	.word	0x00000000
        /*08bc*/ 	.word	0x000000b0
        /*08c0*/ 	.short	0x010a
        /*08c2*/ 	.byte	0xff
	.zero		1


	//   ....[123]....
        /*08c4*/ 	.word	0x0000c210
        /*08c8*/ 	.word	0x00000005
        /*08cc*/ 	.word	0x00000008
        /*08d0*/ 	.short	0x010a
        /*08d2*/ 	.byte	0xff
	.zero		1


	//   ....[124]....
        /*08d4*/ 	.word	0x0000c300
        /*08d8*/ 	.word	0x00000003
        /*08dc*/ 	.word	0x00000008
        /*08e0*/ 	.short	0x010a
        /*08e2*/ 	.byte	0xff
	.zero		1


	//   ....[125]....
        /*08e4*/ 	.word	0x0000c350
        /*08e8*/ 	.word	0x00000000
        /*08ec*/ 	.word	0x000000a0
        /*08f0*/ 	.short	0x010a
        /*08f2*/ 	.byte	0xff
	.zero		1


	//   ....[126]....
        /*08f4*/ 	.word	0x0000c3b0
        /*08f8*/ 	.word	0x00000000
        /*08fc*/ 	.word	0x000000d0
        /*0900*/ 	.short	0x010a
        /*0902*/ 	.byte	0xff
	.zero		1


	//   ....[127]....
        /*0904*/ 	.word	0x0000c410
        /*0908*/ 	.word	0x00000000
        /*090c*/ 	.word	0x00000000
        /*0910*/ 	.short	0x010a
        /*0912*/ 	.byte	0xff
	.zero		1


	//   ....[128]....
        /*0914*/ 	.word	0x0000c470
        /*0918*/ 	.word	0x00000000
        /*091c*/ 	.word	0x00000000
        /*0920*/ 	.short	0x010a
        /*0922*/ 	.byte	0xff
	.zero		1


	//   ....[129]....
        /*0924*/ 	.word	0x0000c4d0
        /*0928*/ 	.word	0x00000000
        /*092c*/ 	.word	0x00000100
        /*0930*/ 	.short	0x010a
        /*0932*/ 	.byte	0xff
	.zero		1


	//   ....[130]....
        /*0934*/ 	.word	0x0000c520
        /*0938*/ 	.word	0x0000000c
        /*093c*/ 	.word	0x000000a0
        /*0940*/ 	.short	0x010a
        /*0942*/ 	.byte	0xff
	.zero		1


	//   ....[131]....
        /*0944*/ 	.word	0x0000c580
        /*0948*/ 	.word	0x00000000
        /*094c*/ 	.word	0x00000098
        /*0950*/ 	.short	0x010a
        /*0952*/ 	.byte	0xff
	.zero		1


	//   ....[132]....
        /*0954*/ 	.word	0x0000c5e0
        /*0958*/ 	.word	0x00000000
        /*095c*/ 	.word	0x00000070
        /*0960*/ 	.short	0x010a
        /*0962*/ 	.byte	0xff
	.zero		1


	//   ....[133]....
        /*0964*/ 	.word	0x0000c640
        /*0968*/ 	.word	0x00000000
        /*096c*/ 	.word	0x00000078
        /*0970*/ 	.short	0x010a
        /*0972*/ 	.byte	0xff
	.zero		1


	//   ....[134]....
        /*0974*/ 	.word	0x0000c6a0
        /*0978*/ 	.word	0x00000000
        /*097c*/ 	.word	0x00000080
        /*0980*/ 	.short	0x010a
        /*0982*/ 	.byte	0xff
	.zero		1


	//   ....[135]....
        /*0984*/ 	.word	0x0000c700
        /*0988*/ 	.word	0x00000000
        /*098c*/ 	.word	0x00000088
        /*0990*/ 	.short	0x010a
        /*0992*/ 	.byte	0xff
	.zero		1


	//   ....[136]....
        /*0994*/ 	.word	0x0000c760
        /*0998*/ 	.word	0x00000000
        /*099c*/ 	.word	0x00000070
        /*09a0*/ 	.short	0x010a
        /*09a2*/ 	.byte	0xff
	.zero		1


	//   ....[137]....
        /*09a4*/ 	.word	0x0000c7c0
        /*09a8*/ 	.word	0x00000000
        /*09ac*/ 	.word	0x00000078
        /*09b0*/ 	.short	0x010a
        /*09b2*/ 	.byte	0xff
	.zero		1


	//   ....[138]....
        /*09b4*/ 	.word	0x0000c820
        /*09b8*/ 	.word	0x00000000
        /*09bc*/ 	.word	0x00000080
        /*09c0*/ 	.short	0x010a
        /*09c2*/ 	.byte	0xff
	.zero		1


	//   ....[139]....
        /*09c4*/ 	.word	0x0000c870
        /*09c8*/ 	.word	0x00000003
        /*09cc*/ 	.word	0x000000a0
        /*09d0*/ 	.short	0x010a
        /*09d2*/ 	.byte	0xff
	.zero		1


	//   ....[140]....
        /*09d4*/ 	.word	0x0000c8c0
        /*09d8*/ 	.word	0x00000003
        /*09dc*/ 	.word	0x00000050
        /*09e0*/ 	.short	0x010a
        /*09e2*/ 	.byte	0xff
	.zero		1


	//   ....[141]....
        /*09e4*/ 	.word	0x0000c910
        /*09e8*/ 	.word	0x000000a3
        /*09ec*/ 	.word	0x000000c0
        /*09f0*/ 	.short	0x010a
        /*09f2*/ 	.byte	0xff
	.zero		1


	//   ....[142]....
        /*09f4*/ 	.word	0x0000c960
        /*09f8*/ 	.word	0x000000bf
        /*09fc*/ 	.word	0x00000050
        /*0a00*/ 	.short	0x010a
        /*0a02*/ 	.byte	0xff
	.zero		1


	//   ....[143]....
        /*0a04*/ 	.word	0x0000c9b0
        /*0a08*/ 	.word	0x00000000
        /*0a0c*/ 	.word	0x00000050
        /*0a10*/ 	.short	0x010a
        /*0a12*/ 	.byte	0xff
	.zero		1


	//   ....[144]....
        /*0a14*/ 	.word	0x0000ca00
        /*0a18*/ 	.word	0x00000000
        /*0a1c*/ 	.word	0x00000050
        /*0a20*/ 	.short	0x010a
        /*0a22*/ 	.byte	0xff
	.zero		1


	//----- nvinfo : EIATTR_NUM_MBARRIERS
	.align		4
.L_48:
        /*0a24*/ 	.byte	0x03, 0x38
        /*0a26*/ 	.short	0x0021


	//----- nvinfo : EIATTR_EXIT_INSTR_OFFSETS
	.align		4
        /*0a28*/ 	.byte	0x04, 0x1c
        /*0a2a*/ 	.short	(.L_50 - .L_49)


	//   ....[0]....
.L_49:
        /*0a2c*/ 	.word	0x00002ba0


	//   ....[1]....
        /*0a30*/ 	.word	0x00003090


	//   ....[2]....
        /*0a34*/ 	.word	0x000030f0


	//   ....[3]....
        /*0a38*/ 	.word	0x00004350


	//   ....[4]....
        /*0a3c*/ 	.word	0x000054c0


	//   ....[5]....
        /*0a40*/ 	.word	0x00005500


	//   ....[6]....
        /*0a44*/ 	.word	0x0000bdb0


	//----- nvinfo : EIATTR_MAX_THREADS
	.align		4
.L_50:
        /*0a48*/ 	.byte	0x04, 0x05
        /*0a4a*/ 	.short	(.L_52 - .L_51)
.L_51:
        /*0a4c*/ 	.word	0x00000100
        /*0a50*/ 	.word	0x00000001
        /*0a54*/ 	.word	0x00000001


	//----- nvinfo : EIATTR_CRS_STACK_SIZE
	.align		4
.L_52:
        /*0a58*/ 	.byte	0x04, 0x1e
        /*0a5a*/ 	.short	(.L_54 - .L_53)
.L_53:
        /*0a5c*/ 	.word	0x00000000


	//----- nvinfo : EIATTR_CBANK_PARAM_SIZE
	.align		4
.L_54:
        /*0a60*/ 	.byte	0x03, 0x19
        /*0a62*/ 	.short	0x0800


	//----- nvinfo : EIATTR_PARAM_CBANK
	.align		4
        /*0a64*/ 	.byte	0x04, 0x0a
        /*0a66*/ 	.short	(.L_56 - .L_55)
	.align		4
.L_55:
        /*0a68*/ 	.word	index@(.nv.constant0._ZN7cutlass13device_kernelINS_4gemm6kernel13GemmUniversalIN4cute5tupleIJiiiiEEENS1_10collective13CollectiveMmaINS1_35MainloopSm100TmaUmmaWarpSpecializedILi5ELi2ELi2ENS5_IJNS4_1CILi2EEESB_NSA_ILi1EEEEEEEENS5_IJNSA_ILi256EEESF_NSA_ILi128EEEEEENS_12float_e4m3_tENS5_IJlSC_lEEESI_SJ_NS4_8TiledMMAINS4_8MMA_AtomIJNS4_10MMA_TraitsINS4_25SM100_MMA_F8F6F4_2x1SM_SSEJSI_SI_fSF_SF_NS4_17integral_constantINS4_4UMMA5MajorELSQ_0EEESR_NSO_INSP_7ScaleInELSS_0EEEST_EEEEEENS4_6LayoutINS5_IJSC_SC_SC_EEENS5_IJNSA_ILi0EEESY_SY_EEEEENS5_IJNS4_10UnderscoreES11_S11_EEEEENS4_28SM100_TMA_2SM_LOAD_MULTICASTENS4_14ComposedLayoutINS4_7SwizzleILi3ELi4ELi3EEENS4_18smem_ptr_flag_bitsILi8EEENSW_INS5_IJNSA_ILi8EEESG_EEENS5_IJSG_SC_EEEEEEEvNS4_8identityENS4_18SM100_TMA_2SM_LOADES1E_vS1F_EENS_8epilogue10collective18CollectiveEpilogueINS1I_23Sm100TmaWarpSpecializedILi4ELi2ELi64ELb0ELb0EEEJNS5_IJSG_SF_SG_EEENS5_IJNSW_ISG_SC_EENSW_INSA_ILi64EEESC_EEEEESI_SJ_SI_SJ_NS1I_6fusion15FusionCallbacksIS1M_NS1S_17LinearCombinationISI_fSI_fLNS_15FloatRoundStyleE2EEES1N_S1R_JEEENS4_5SM1004TMEM4LOAD26SM100_TMEM_LOAD_32dp32b64xENS4_13SM90_TMA_LOADENS15_INS16_ILi2ELi4ELi3EEES19_NSW_INS5_IJS1A_S1P_EEENS5_IJS1P_SC_EEEEEEENS4_39AutoVectorizingCopyWithAssumedAlignmentILi128EEENS4_14SM90_TMA_STOREES27_S29_S29_EEEvvEEEEvNT_6ParamsE)
        /*0a6c*/ 	.short	0x0380
        /*0a6e*/ 	.short	0x0800


	//----- nvinfo : EIATTR_SW_WAR
	.align		4
.L_56:
        /*0a70*/ 	.byte	0x04, 0x36
        /*0a72*/ 	.short	(.L_58 - .L_57)
.L_57:
        /*0a74*/ 	.word	0x00000008
.L_58:


//--------------------- .nv.callgraph             --------------------------
	.section	.nv.callgraph,"",@"SHT_CUDA_CALLGRAPH"
	.align	4
	.sectionentsize	8
	.align		4
        /*0000*/ 	.word	0x00000000
	.align		4
        /*0004*/ 	.word	0xffffffff
	.align		4
        /*0008*/ 	.word	index@(_ZN7cutlass13device_kernelINS_4gemm6kernel13GemmUniversalIN4cute5tupleIJiiiiEEENS1_10collective13CollectiveMmaINS1_35MainloopSm100TmaUmmaWarpSpecializedILi5ELi2ELi2ENS5_IJNS4_1CILi2EEESB_NSA_ILi1EEEEEEEENS5_IJNSA_ILi256EEESF_NSA_ILi128EEEEEENS_12float_e4m3_tENS5_IJlSC_lEEESI_SJ_NS4_8TiledMMAINS4_8MMA_AtomIJNS4_10MMA_TraitsINS4_25SM100_MMA_F8F6F4_2x1SM_SSEJSI_SI_fSF_SF_NS4_17integral_constantINS4_4UMMA5MajorELSQ_0EEESR_NSO_INSP_7ScaleInELSS_0EEEST_EEEEEENS4_6LayoutINS5_IJSC_SC_SC_EEENS5_IJNSA_ILi0EEESY_SY_EEEEENS5_IJNS4_10UnderscoreES11_S11_EEEEENS4_28SM100_TMA_2SM_LOAD_MULTICASTENS4_14ComposedLayoutINS4_7SwizzleILi3ELi4ELi3EEENS4_18smem_ptr_flag_bitsILi8EEENSW_INS5_IJNSA_ILi8EEESG_EEENS5_IJSG_SC_EEEEEEEvNS4_8identityENS4_18SM100_TMA_2SM_LOADES1E_vS1F_EENS_8epilogue10collective18CollectiveEpilogueINS1I_23Sm100TmaWarpSpecializedILi4ELi2ELi64ELb0ELb0EEEJNS5_IJSG_SF_SG_EEENS5_IJNSW_ISG_SC_EENSW_INSA_ILi64EEESC_EEEEESI_SJ_SI_SJ_NS1I_6fusion15FusionCallbacksIS1M_NS1S_17LinearCombinationISI_fSI_fLNS_15FloatRoundStyleE2EEES1N_S1R_JEEENS4_5SM1004TMEM4LOAD26SM100_TMEM_LOAD_32dp32b64xENS4_13SM90_TMA_LOADENS15_INS16_ILi2ELi4ELi3EEES19_NSW_INS5_IJS1A_S1P_EEENS5_IJS1P_SC_EEEEEEENS4_39AutoVectorizingCopyWithAssumedAlignmentILi128EEENS4_14SM90_TMA_STOREES27_S29_S29_EEEvvEEEEvNT_6ParamsE)
	.align		4
        /*000c*/ 	.word	index@(__assertfail)
	.align		4
        /*0010*/ 	.word	0x00000000
	.align		4
        /*0014*/ 	.word	0xfffffffe
	.align		4
        /*0018*/ 	.word	0x00000000
	.align		4
        /*001c*/ 	.word	0xfffffffd
	.align		4
        /*0020*/ 	.word	0x00000000
	.align		4
        /*0024*/ 	.word	0xfffffffc


//--------------------- .nv.constant4             --------------------------
	.section	.nv.constant4,"a",@progbits
	.align	8
	.align		8
.nv.constant4:
        /*0000*/ 	.dword	__assertfail
	.align		8
        /*0008*/ 	.dword	__unnamed_1
	.align		8
        /*0010*/ 	.dword	__unnamed_2
	.align		8
        /*0018*/ 	.dword	__unnamed_3
	.align		8
        /*0020*/ 	.dword	_ZN40_INTERNAL_5a40370f_4_k_cu_5970bc71_325284cuda3std3__45__cpo5beginE
	.align		8
        /*0028*/ 	.dword	_ZN40_INTERNAL_5a40370f_4_k_cu_5970bc71_325284cuda3std3__45__cpo3endE
	.align		8
        /*0030*/ 	.dword	_ZN40_INTERNAL_5a40370f_4_k_cu_5970bc71_325284cuda3std3__45__cpo6cbeginE
	.align		8
        /*0038*/ 	.dword	_ZN40_INTERNAL_5a40370f_4_k_cu_5970bc71_325284cuda3std3__45__cpo4cendE
	.align		8
        /*0040*/ 	.dword	_ZN40_INTERNAL_5a40370f_4_k_cu_5970bc71_325284cuda3std3__442_GLOBAL__N__5a40370f_4_k_cu_5970bc71_325286ignoreE
	.align		8
        /*0048*/ 	.dword	_ZN40_INTERNAL_5a40370f_4_k_cu_5970bc71_325284cuda3std3__419piecewise_constructE
	.align		8
        /*0050*/ 	.dword	_ZN40_INTERNAL_5a40370f_4_k_cu_5970bc71_325284cuda3std3__48in_placeE
	.align		8
        /*0058*/ 	.dword	_ZN40_INTERNAL_5a40370f_4_k_cu_5970bc71_325284cuda3std6ranges3__45__cpo4swapE
	.align		8
        /*0060*/ 	.dword	_ZN40_INTERNAL_5a40370f_4_k_cu_5970bc71_325284cuda3std6ranges3__45__cpo9iter_moveE
	.align		8
        /*0068*/ 	.dword	_ZN40_INTERNAL_5a40370f_4_k_cu_5970bc71_325284cute7productE
	.align		8
        /*0070*/ 	.dword	_ZN40_INTERNAL_5a40370f_4_k_cu_5970bc71_325284cute1_E
	.align		8
        /*0078*/ 	.dword	$str$25
	.align		8
        /*0080*/ 	.dword	$str$26
	.align		8
        /*0088*/ 	.dword	$str$27
	.align		8
        /*0090*/ 	.dword	$str$28


//--------------------- .text._ZN7cutlass13device_kernelINS_4gemm6kernel13GemmUniversalIN4cute5tupleIJiiiiEEENS1_10collective13CollectiveMmaINS1_35MainloopSm100TmaUmmaWarpSpecializedILi5ELi2ELi2ENS5_IJNS4_1CILi2EEESB_NSA_ILi1EEEEEEEENS5_IJNSA_ILi256EEESF_NSA_ILi128EEEEEENS_12float_e4m3_tENS5_IJlSC_lEEESI_SJ_NS4_8TiledMMAINS4_8MMA_AtomIJNS4_10MMA_TraitsINS4_25SM100_MMA_F8F6F4_2x1SM_SSEJSI_SI_fSF_SF_NS4_17integral_constantINS4_4UMMA5MajorELSQ_0EEESR_NSO_INSP_7ScaleInELSS_0EEEST_EEEEEENS4_6LayoutINS5_IJSC_SC_SC_EEENS5_IJNSA_ILi0EEESY_SY_EEEEENS5_IJNS4_10UnderscoreES11_S11_EEEEENS4_28SM100_TMA_2SM_LOAD_MULTICASTENS4_14ComposedLayoutINS4_7SwizzleILi3ELi4ELi3EEENS4_18smem_ptr_flag_bitsILi8EEENSW_INS5_IJNSA_ILi8EEESG_EEENS5_IJSG_SC_EEEEEEEvNS4_8identityENS4_18SM100_TMA_2SM_LOADES1E_vS1F_EENS_8epilogue10collective18CollectiveEpilogueINS1I_23Sm100TmaWarpSpecializedILi4ELi2ELi64ELb0ELb0EEEJNS5_IJSG_SF_SG_EEENS5_IJNSW_ISG_SC_EENSW_INSA_ILi64EEESC_EEEEESI_SJ_SI_SJ_NS1I_6fusion15FusionCallbacksIS1M_NS1S_17LinearCombinationISI_fSI_fLNS_15FloatRoundStyleE2EEES1N_S1R_JEEENS4_5SM1004TMEM4LOAD26SM100_TMEM_LOAD_32dp32b64xENS4_13SM90_TMA_LOADENS15_INS16_ILi2ELi4ELi3EEES19_NSW_INS5_IJS1A_S1P_EEENS5_IJS1P_SC_EEEEEEENS4_39AutoVectorizingCopyWithAssumedAlignmentILi128EEENS4_14SM90_TMA_STOREES27_S29_S29_EEEvvEEEEvNT_6ParamsE --------------------------
	.section	.text._ZN7cutlass13device_kernelINS_4gemm6kernel13GemmUniversalIN4cute5tupleIJiiiiEEENS1_10collective13CollectiveMmaINS1_35MainloopSm100TmaUmmaWarpSpecializedILi5ELi2ELi2ENS5_IJNS4_1CILi2EEESB_NSA_ILi1EEEEEEEENS5_IJNSA_ILi256EEESF_NSA_ILi128EEEEEENS_12float_e4m3_tENS5_IJlSC_lEEESI_SJ_NS4_8TiledMMAINS4_8MMA_AtomIJNS4_10MMA_TraitsINS4_25SM100_MMA_F8F6F4_2x1SM_SSEJSI_SI_fSF_SF_NS4_17integral_constantINS4_4UMMA5MajorELSQ_0EEESR_NSO_INSP_7ScaleInELSS_0EEEST_EEEEEENS4_6LayoutINS5_IJSC_SC_SC_EEENS5_IJNSA_ILi0EEESY_SY_EEEEENS5_IJNS4_10UnderscoreES11_S11_EEEEENS4_28SM100_TMA_2SM_LOAD_MULTICASTENS4_14ComposedLayoutINS4_7SwizzleILi3ELi4ELi3EEENS4_18smem_ptr_flag_bitsILi8EEENSW_INS5_IJNSA_ILi8EEESG_EEENS5_IJSG_SC_EEEEEEEvNS4_8identityENS4_18SM100_TMA_2SM_LOADES1E_vS1F_EENS_8epilogue10collective18CollectiveEpilogueINS1I_23Sm100TmaWarpSpecializedILi4ELi2ELi64ELb0ELb0EEEJNS5_IJSG_SF_SG_EEENS5_IJNSW_ISG_SC_EENSW_INSA_ILi64EEESC_EEEEESI_SJ_SI_SJ_NS1I_6fusion15FusionCallbacksIS1M_NS1S_17LinearCombinationISI_fSI_fLNS_15FloatRoundStyleE2EEES1N_S1R_JEEENS4_5SM1004TMEM4LOAD26SM100_TMEM_LOAD_32dp32b64xENS4_13SM90_TMA_LOADENS15_INS16_ILi2ELi4ELi3EEES19_NSW_INS5_IJS1A_S1P_EEENS5_IJS1P_SC_EEEEEEENS4_39AutoVectorizingCopyWithAssumedAlignmentILi128EEENS4_14SM90_TMA_STOREES27_S29_S29_EEEvvEEEEvNT_6ParamsE,"ax",@progbits
	.align	128
.text._ZN7cutlass13device_kernelINS_4gemm6kernel13GemmUniversalIN4cute5tupleIJiiiiEEENS1_10collective13CollectiveMmaINS1_35MainloopSm100TmaUmmaWarpSpecializedILi5ELi2ELi2ENS5_IJNS4_1CILi2EEESB_NSA_ILi1EEEEEEEENS5_IJNSA_ILi256EEESF_NSA_ILi128EEEEEENS_12float_e4m3_tENS5_IJlSC_lEEESI_SJ_NS4_8TiledMMAINS4_8MMA_AtomIJNS4_10MMA_TraitsINS4_25SM100_MMA_F8F6F4_2x1SM_SSEJSI_SI_fSF_SF_NS4_17integral_constantINS4_4UMMA5MajorELSQ_0EEESR_NSO_INSP_7ScaleInELSS_0EEEST_EEEEEENS4_6LayoutINS5_IJSC_SC_SC_EEENS5_IJNSA_ILi0EEESY_SY_EEEEENS5_IJNS4_10UnderscoreES11_S11_EEEEENS4_28SM100_TMA_2SM_LOAD_MULTICASTENS4_14ComposedLayoutINS4_7SwizzleILi3ELi4ELi3EEENS4_18smem_ptr_flag_bitsILi8EEENSW_INS5_IJNSA_ILi8EEESG_EEENS5_IJSG_SC_EEEEEEEvNS4_8identityENS4_18SM100_TMA_2SM_LOADES1E_vS1F_EENS_8epilogue10collective18CollectiveEpilogueINS1I_23Sm100TmaWarpSpecializedILi4ELi2ELi64ELb0ELb0EEEJNS5_IJSG_SF_SG_EEENS5_IJNSW_ISG_SC_EENSW_INSA_ILi64EEESC_EEEEESI_SJ_SI_SJ_NS1I_6fusion15FusionCallbacksIS1M_NS1S_17LinearCombinationISI_fSI_fLNS_15FloatRoundStyleE2EEES1N_S1R_JEEENS4_5SM1004TMEM4LOAD26SM100_TMEM_LOAD_32dp32b64xENS4_13SM90_TMA_LOADENS15_INS16_ILi2ELi4ELi3EEES19_NSW_INS5_IJS1A_S1P_EEENS5_IJS1P_SC_EEEEEEENS4_39AutoVectorizingCopyWithAssumedAlignmentILi128EEENS4_14SM90_TMA_STOREES27_S29_S29_EEEvvEEEEvNT_6ParamsE:
        .type           _ZN7cutlass13device_kernelINS_4gemm6kernel13GemmUniversalIN4cute5tupleIJiiiiEEENS1_10collective13CollectiveMmaINS1_35MainloopSm100TmaUmmaWarpSpecializedILi5ELi2ELi2ENS5_IJNS4_1CILi2EEESB_NSA_ILi1EEEEEEEENS5_IJNSA_ILi256EEESF_NSA_ILi128EEEEEENS_12float_e4m3_tENS5_IJlSC_lEEESI_SJ_NS4_8TiledMMAINS4_8MMA_AtomIJNS4_10MMA_TraitsINS4_25SM100_MMA_F8F6F4_2x1SM_SSEJSI_SI_fSF_SF_NS4_17integral_constantINS4_4UMMA5MajorELSQ_0EEESR_NSO_INSP_7ScaleInELSS_0EEEST_EEEEEENS4_6LayoutINS5_IJSC_SC_SC_EEENS5_IJNSA_ILi0EEESY_SY_EEEEENS5_IJNS4_10UnderscoreES11_S11_EEEEENS4_28SM100_TMA_2SM_LOAD_MULTICASTENS4_14ComposedLayoutINS4_7SwizzleILi3ELi4ELi3EEENS4_18smem_ptr_flag_bitsILi8EEENSW_INS5_IJNSA_ILi8EEESG_EEENS5_IJSG_SC_EEEEEEEvNS4_8identityENS4_18SM100_TMA_2SM_LOADES1E_vS1F_EENS_8epilogue10collective18CollectiveEpilogueINS1I_23Sm100TmaWarpSpecializedILi4ELi2ELi64ELb0ELb0EEEJNS5_IJSG_SF_SG_EEENS5_IJNSW_ISG_SC_EENSW_INSA_ILi64EEESC_EEEEESI_SJ_SI_SJ_NS1I_6fusion15FusionCallbacksIS1M_NS1S_17LinearCombinationISI_fSI_fLNS_15FloatRoundStyleE2EEES1N_S1R_JEEENS4_5SM1004TMEM4LOAD26SM100_TMEM_LOAD_32dp32b64xENS4_13SM90_TMA_LOADENS15_INS16_ILi2ELi4ELi3EEES19_NSW_INS5_IJS1A_S1P_EEENS5_IJS1P_SC_EEEEEEENS4_39AutoVectorizingCopyWithAssumedAlignmentILi128EEENS4_14SM90_TMA_STOREES27_S29_S29_EEEvvEEEEvNT_6ParamsE,@function
        .size           _ZN7cutlass13device_kernelINS_4gemm6kernel13GemmUniversalIN4cute5tupleIJiiiiEEENS1_10collective13CollectiveMmaINS1_35MainloopSm100TmaUmmaWarpSpecializedILi5ELi2ELi2ENS5_IJNS4_1CILi2EEESB_NSA_ILi1EEEEEEEENS5_IJNSA_ILi256EEESF_NSA_ILi128EEEEEENS_12float_e4m3_tENS5_IJlSC_lEEESI_SJ_NS4_8TiledMMAINS4_8MMA_AtomIJNS4_10MMA_TraitsINS4_25SM100_MMA_F8F6F4_2x1SM_SSEJSI_SI_fSF_SF_NS4_17integral_constantINS4_4UMMA5MajorELSQ_0EEESR_NSO_INSP_7ScaleInELSS_0EEEST_EEEEEENS4_6LayoutINS5_IJSC_SC_SC_EEENS5_IJNSA_ILi0EEESY_SY_EEEEENS5_IJNS4_10UnderscoreES11_S11_EEEEENS4_28SM100_TMA_2SM_LOAD_MULTICASTENS4_14ComposedLayoutINS4_7SwizzleILi3ELi4ELi3EEENS4_18smem_ptr_flag_bitsILi8EEENSW_INS5_IJNSA_ILi8EEESG_EEENS5_IJSG_SC_EEEEEEEvNS4_8identityENS4_18SM100_TMA_2SM_LOADES1E_vS1F_EENS_8epilogue10collective18CollectiveEpilogueINS1I_23Sm100TmaWarpSpecializedILi4ELi2ELi64ELb0ELb0EEEJNS5_IJSG_SF_SG_EEENS5_IJNSW_ISG_SC_EENSW_INSA_ILi64EEESC_EEEEESI_SJ_SI_SJ_NS1I_6fusion15FusionCallbacksIS1M_NS1S_17LinearCombinationISI_fSI_fLNS_15FloatRoundStyleE2EEES1N_S1R_JEEENS4_5SM1004TMEM4LOAD26SM100_TMEM_LOAD_32dp32b64xENS4_13SM90_TMA_LOADENS15_INS16_ILi2ELi4ELi3EEES19_NSW_INS5_IJS1A_S1P_EEENS5_IJS1P_SC_EEEEEEENS4_39AutoVectorizingCopyWithAssumedAlignmentILi128EEENS4_14SM90_TMA_STOREES27_S29_S29_EEEvvEEEEvNT_6ParamsE,(.L_x_191 - _ZN7cutlass13device_kernelINS_4gemm6kernel13GemmUniversalIN4cute5tupleIJiiiiEEENS1_10collective13CollectiveMmaINS1_35MainloopSm100TmaUmmaWarpSpecializedILi5ELi2ELi2ENS5_IJNS4_1CILi2EEESB_NSA_ILi1EEEEEEEENS5_IJNSA_ILi256EEESF_NSA_ILi128EEEEEENS_12float_e4m3_tENS5_IJlSC_lEEESI_SJ_NS4_8TiledMMAINS4_8MMA_AtomIJNS4_10MMA_TraitsINS4_25SM100_MMA_F8F6F4_2x1SM_SSEJSI_SI_fSF_SF_NS4_17integral_constantINS4_4UMMA5MajorELSQ_0EEESR_NSO_INSP_7ScaleInELSS_0EEEST_EEEEEENS4_6LayoutINS5_IJSC_SC_SC_EEENS5_IJNSA_ILi0EEESY_SY_EEEEENS5_IJNS4_10UnderscoreES11_S11_EEEEENS4_28SM100_TMA_2SM_LOAD_MULTICASTENS4_14ComposedLayoutINS4_7SwizzleILi3ELi4ELi3EEENS4_18smem_ptr_flag_bitsILi8EEENSW_INS5_IJNSA_ILi8EEESG_EEENS5_IJSG_SC_EEEEEEEvNS4_8identityENS4_18SM100_TMA_2SM_LOADES1E_vS1F_EENS_8epilogue10collective18CollectiveEpilogueINS1I_23Sm100TmaWarpSpecializedILi4ELi2ELi64ELb0ELb0EEEJNS5_IJSG_SF_SG_EEENS5_IJNSW_ISG_SC_EENSW_INSA_ILi64EEESC_EEEEESI_SJ_SI_SJ_NS1I_6fusion15FusionCallbacksIS1M_NS1S_17LinearCombinationISI_fSI_fLNS_15FloatRoundStyleE2EEES1N_S1R_JEEENS4_5SM1004TMEM4LOAD26SM100_TMEM_LOAD_32dp32b64xENS4_13SM90_TMA_LOADENS15_INS16_ILi2ELi4ELi3EEES19_NSW_INS5_IJS1A_S1P_EEENS5_IJS1P_SC_EEEEEEENS4_39AutoVectorizingCopyWithAssumedAlignmentILi128EEENS4_14SM90_TMA_STOREES27_S29_S29_EEEvvEEEEvNT_6ParamsE)
        .other          _ZN7cutlass13device_kernelINS_4gemm6kernel13GemmUniversalIN4cute5tupleIJiiiiEEENS1_10collective13CollectiveMmaINS1_35MainloopSm100TmaUmmaWarpSpecializedILi5ELi2ELi2ENS5_IJNS4_1CILi2EEESB_NSA_ILi1EEEEEEEENS5_IJNSA_ILi256EEESF_NSA_ILi128EEEEEENS_12float_e4m3_tENS5_IJlSC_lEEESI_SJ_NS4_8TiledMMAINS4_8MMA_AtomIJNS4_10MMA_TraitsINS4_25SM100_MMA_F8F6F4_2x1SM_SSEJSI_SI_fSF_SF_NS4_17integral_constantINS4_4UMMA5MajorELSQ_0EEESR_NSO_INSP_7ScaleInELSS_0EEEST_EEEEEENS4_6LayoutINS5_IJSC_SC_SC_EEENS5_IJNSA_ILi0EEESY_SY_EEEEENS5_IJNS4_10UnderscoreES11_S11_EEEEENS4_28SM100_TMA_2SM_LOAD_MULTICASTENS4_14ComposedLayoutINS4_7SwizzleILi3ELi4ELi3EEENS4_18smem_ptr_flag_bitsILi8EEENSW_INS5_IJNSA_ILi8EEESG_EEENS5_IJSG_SC_EEEEEEEvNS4_8identityENS4_18SM100_TMA_2SM_LOADES1E_vS1F_EENS_8epilogue10collective18CollectiveEpilogueINS1I_23Sm100TmaWarpSpecializedILi4ELi2ELi64ELb0ELb0EEEJNS5_IJSG_SF_SG_EEENS5_IJNSW_ISG_SC_EENSW_INSA_ILi64EEESC_EEEEESI_SJ_SI_SJ_NS1I_6fusion15FusionCallbacksIS1M_NS1S_17LinearCombinationISI_fSI_fLNS_15FloatRoundStyleE2EEES1N_S1R_JEEENS4_5SM1004TMEM4LOAD26SM100_TMEM_LOAD_32dp32b64xENS4_13SM90_TMA_LOADENS15_INS16_ILi2ELi4ELi3EEES19_NSW_INS5_IJS1A_S1P_EEENS5_IJS1P_SC_EEEEEEENS4_39AutoVectorizingCopyWithAssumedAlignmentILi128EEENS4_14SM90_TMA_STOREES27_S29_S29_EEEvvEEEEvNT_6ParamsE,@"STO_CUDA_ENTRY STV_DEFAULT"
_ZN7cutlass13device_kernelINS_4gemm6kernel13GemmUniversalIN4cute5tupleIJiiiiEEENS1_10collective13CollectiveMmaINS1_35MainloopSm100TmaUmmaWarpSpecializedILi5ELi2ELi2ENS5_IJNS4_1CILi2EEESB_NSA_ILi1EEEEEEEENS5_IJNSA_ILi256EEESF_NSA_ILi128EEEEEENS_12float_e4m3_tENS5_IJlSC_lEEESI_SJ_NS4_8TiledMMAINS4_8MMA_AtomIJNS4_10MMA_TraitsINS4_25SM100_MMA_F8F6F4_2x1SM_SSEJSI_SI_fSF_SF_NS4_17integral_constantINS4_4UMMA5MajorELSQ_0EEESR_NSO_INSP_7ScaleInELSS_0EEEST_EEEEEENS4_6LayoutINS5_IJSC_SC_SC_EEENS5_IJNSA_ILi0EEESY_SY_EEEEENS5_IJNS4_10UnderscoreES11_S11_EEEEENS4_28SM100_TMA_2SM_LOAD_MULTICASTENS4_14ComposedLayoutINS4_7SwizzleILi3ELi4ELi3EEENS4_18smem_ptr_flag_bitsILi8EEENSW_INS5_IJNSA_ILi8EEESG_EEENS5_IJSG_SC_EEEEEEEvNS4_8identityENS4_18SM100_TMA_2SM_LOADES1E_vS1F_EENS_8epilogue10collective18CollectiveEpilogueINS1I_23Sm100TmaWarpSpecializedILi4ELi2ELi64ELb0ELb0EEEJNS5_IJSG_SF_SG_EEENS5_IJNSW_ISG_SC_EENSW_INSA_ILi64EEESC_EEEEESI_SJ_SI_SJ_NS1I_6fusion15FusionCallbacksIS1M_NS1S_17LinearCombinationISI_fSI_fLNS_15FloatRoundStyleE2EEES1N_S1R_JEEENS4_5SM1004TMEM4LOAD26SM100_TMEM_LOAD_32dp32b64xENS4_13SM90_TMA_LOADENS15_INS16_ILi2ELi4ELi3EEES19_NSW_INS5_IJS1A_S1P_EEENS5_IJS1P_SC_EEEEEEENS4_39AutoVectorizingCopyWithAssumedAlignmentILi128EEENS4_14SM90_TMA_STOREES27_S29_S29_EEEvvEEEEvNT_6ParamsE:
[----:B------:R-:W1:Y:S01]  /*0000*/  LDC R1, c[0x0][0x37c] ;  /* 0x0000df00ff017b82 */ /* 0x000e620000000800 */
[----:B------:R-:W2:Y:S01]  /*0010*/  S2R R172, SR_TID.X ;  /* 0x0000000000ac7919 */ /* 0x000ea20000002100 */
[----:B------:R-:W3:Y:S06]  /*0020*/  LDCU.64 UR8, c[0x0][0x890] ;  /* 0x00011200ff0877ac */ /* 0x000eec0008000a00 */
[----:B------:R-:W4:Y:S01]  /*0030*/  S2UR UR45, SR_CgaCtaId ;  /* 0x00000000002d79c3 */ /* 0x000f220000008800 */
[----:B------:R-:W-:Y:S02]  /*0040*/  PRMT R158, RZ, 0x7610, R158 ;  /* 0x00007610ff9e7816 */ /* 0x000fe4000000009e */
[----:B------:R-:W-:Y:S01]  /*0050*/  ELECT P1, URZ, PT ;  /* 0x0000000000ff782f */ /* 0x000fe20003820000 */
[----:B---3--:R-:W-:-:S04]  /*0060*/  UISETP.NE.U32.AND UP0, UPT, UR8, URZ, UPT ;  /* 0x000000ff0800728c */ /* 0x008fc8000bf05070 */
[----:B------:R-:W-:Y:S02]  /*0070*/  UISETP.NE.AND.EX UP0, UPT, UR9, URZ, UPT, UP0 ;  /* 0x000000ff0900728c */ /* 0x000fe4000bf05300 */
[----:B----4-:R-:W-:Y:S02]  /*0080*/  ULOP3.LUT UR47, UR45, 0x1, URZ, 0xc0, !UPT ;  /* 0x000000012d2f7892 */ /* 0x010fe4000f8ec0ff */
[----:B------:R-:W-:Y:S01]  /*0090*/  ULOP3.LUT UR48, UR45, 0x1, URZ, 0x3c, !UPT ;  /* 0x000000012d307892 */ /* 0x000fe2000f8e3cff */
[----:B--2---:R-:W-:-:S05]  /*00a0*/  SHF.R.U32.HI R159, RZ, 0x5, R172 ;  /* 0x00000005ff9f7819 */ /* 0x004fca00000116ac */
[----:B------:R-:W2:Y:S02]  /*00b0*/  SHFL.IDX PT, R0, R159, RZ, 0x1f ;  /* 0x00001fff9f007589 */ /* 0x000ea400000e0000 */
[----:B--2---:R-:W-:Y:S01]  /*00c0*/  R2UR UR17, R0 ;  /* 0x00000000001172ca */ /* 0x004fe200000e0000 */
[----:B-1----:R-:W-:-:S14]  /*00d0*/  BRA.U UP0, `(.L_x_0) ;  /* 0x0000000100307547 */ /* 0x002fdc000b800000 */
[----:B------:R-:W1:Y:S02]  /*00e0*/  LDCU.64 UR4, c[0x0][0x888] ;  /* 0x00011100ff0477ac */ /* 0x000e640008000a00 */
[----:B-1----:R-:W-:-:S04]  /*00f0*/  UISETP.NE.U32.AND UP0, UPT, UR4, URZ, UPT ;  /* 0x000000ff0400728c */ /* 0x002fc8000bf05070 */
[----:B------:R-:W-:-:S09]  /*0100*/  UISETP.NE.AND.EX UP0, UPT, UR5, URZ, UPT, UP0 ;  /* 0x000000ff0500728c */ /* 0x000fd2000bf05300 */
[----:B------:R-:W-:Y:S05]  /*0110*/  BRA.U !UP0, `(.L_x_1) ;  /* 0x0000000108147547 */ /* 0x000fea000b800000 */
[----:B------:R-:W1:Y:S01]  /*0120*/  LDC.64 R2, c[0x0][0x888] ;  /* 0x00022200ff027b82 */ /* 0x000e620000000a00 */
[----:B------:R-:W1:Y:S02]  /*0130*/  LDCU.64 UR4, c[0x0][0x358] ;  /* 0x00006b00ff0477ac */ /* 0x000e640008000a00 */
[----:B-1----:R1:W5:Y:S01]  /*0140*/  LDG.E R73, desc[UR4][R2.64] ;  /* 0x0000000402497981 */ /* 0x002362000c1e1900 */
[----:B------:R-:W-:Y:S01]  /*0150*/  HFMA2 R158, -RZ, RZ, 0, 5.9604644775390625e-08 ;  /* 0x00000001ff9e7431 */ /* 0x000fe200000001ff */
[----:B------:R-:W-:Y:S05]  /*0160*/  BRA `(.L_x_0) ;  /* 0x00000000000c7947 */ /* 0x000fea0003800000 */
.L_x_1:
[----:B------:R-:W1:Y:S01]  /*0170*/  LDCU UR4, c[0x0][0x880] ;  /* 0x00011000ff0477ac */ /* 0x000e620008000800 */
[----:B------:R-:W-:Y:S01]  /*0180*/  HFMA2 R158, -RZ, RZ, 0, 5.9604644775390625e-08 ;  /* 0x00000001ff9e7431 */ /* 0x000fe200000001ff */
[----:B-1----:R-:W-:-:S07]  /*0190*/  MOV R73, UR4 ;  /* 0x0000000400497c02 */ /* 0x002fce0008000f00 */
.L_x_0:
[----:B------:R-:W2:Y:S02]  /*01a0*/  LDCU.64 UR4, c[0x0][0x8b0] ;  /* 0x00011600ff0477ac */ /* 0x000ea40008000a00 */
[----:B--2---:R-:W-:-:S04]  /*01b0*/  UISETP.NE.U32.AND UP0, UPT, UR4, URZ, UPT ;  /* 0x000000ff0400728c */ /* 0x004fc8000bf05070 */
[----:B------:R-:W-:-:S09]  /*01c0*/  UISETP.NE.AND.EX UP0, UPT, UR5, URZ, UPT, UP0 ;  /* 0x000000ff0500728c */ /* 0x000fd2000bf05300 */
[----:B------:R-:W-:Y:S05]  /*01d0*/  BRA.U UP0, `(.L_x_2) ;  /* 0x0000000100287547 */ /* 0x000fea000b800000 */
[----:B------:R-:W2:Y:S02]  /*01e0*/  LDCU.64 UR4, c[0x0][0x8a8] ;  /* 0x00011500ff0477ac */ /* 0x000ea40008000a00 */
[----:B--2---:R-:W-:-:S04]  /*01f0*/  UISETP.NE.U32.AND UP0, UPT, UR4, URZ, UPT ;  /* 0x000000ff0400728c */ /* 0x004fc8000bf05070 */
[----:B------:R-:W-:-:S09]  /*0200*/  UISETP.NE.AND.EX UP0, UPT, UR5, URZ, UPT, UP0 ;  /* 0x000000ff0500728c */ /* 0x000fd2000bf05300 */
[----:B------:R-:W-:Y:S05]  /*0210*/  BRA.U !UP0, `(.L_x_3) ;  /* 0x0000000108107547 */ /* 0x000fea000b800000 */
[----:B------:R-:W2:Y:S01]  /*0220*/  LDC.64 R70, c[0x0][0x8a8] ;  /* 0x00022a00ff467b82 */ /* 0x000ea20000000a00 */
[----:B------:R-:W2:Y:S02]  /*0230*/  LDCU.64 UR4, c[0x0][0x358] ;  /* 0x00006b00ff0477ac */ /* 0x000ea40008000a00 */
[----:B--2---:R2:W5:Y:S01]  /*0240*/  LDG.E R70, desc[UR4][R70.64] ;  /* 0x0000000446467981 */ /* 0x004562000c1e1900 */
[----:B------:R-:W-:Y:S05]  /*0250*/  BRA `(.L_x_2) ;  /* 0x0000000000087947 */ /* 0x000fea0003800000 */
.L_x_3:
[----:B------:R-:W2:Y:S02]  /*0260*/  LDCU UR4, c[0x0][0x8a0] ;  /* 0x00011400ff0477ac */ /* 0x000ea40008000800 */
[----:B--2---:R-:W-:Y:S02]  /*0270*/  MOV R70, UR4 ;  /* 0x0000000400467c02 */ /* 0x004fe40008000f00 */
.L_x_2:
[----:B------:R-:W-:Y:S01]  /*0280*/  IMAD.U32 R0, RZ, RZ, UR17 ;  /* 0x00000011ff007e24 */ /* 0x000fe2000f8e00ff */
[----:B------:R-:W-:Y:S04]  /*0290*/  BSSY.RECONVERGENT B0, `(.L_x_4) ;  /* 0x000000c000007945 */ /* 0x000fe80003800200 */
[C---:B------:R-:W-:Y:S02]  /*02a0*/  ISETP.NE.OR P2, PT, R0.reuse, 0x1, !P1 ;  /* 0x000000010000780c */ /* 0x040fe40004f45670 */
[----:B------:R-:W-:-:S11]  /*02b0*/  ISETP.NE.OR P0, PT, R0, 0x3, !P1 ;  /* 0x000000030000780c */ /* 0x000fd60004f05670 */
[----:B------:R-:W-:Y:S05]  /*02c0*/  @P2 BRA `(.L_x_5) ;  /* 0x0000000000202947 */ /* 0x000fea0003800000 */
[----:B------:R-:W3:Y:S02]  /*02d0*/  LDCU.64 UR4, c[0x0][0x348] ;  /* 0x00006900ff0477ac */ /* 0x000ee40008000a00 */
[----:B---3--:R-:W-:Y:S02]  /*02e0*/  UIADD3 UR6, UP1, UPT, UR4, 0x80, URZ ;  /* 0x0000008004067890 */ /* 0x008fe4000ff3e0ff */
[----:B------:R-:W-:Y:S02]  /*02f0*/  UIADD3 UR4, UP0, UPT, UR4, 0x180, URZ ;  /* 0x0000018004047890 */ /* 0x000fe4000ff1e0ff */
[----:B------:R-:W-:Y:S02]  /*0300*/  UIADD3.X UR7, UPT, UPT, URZ, UR5, URZ, UP1, !UPT ;  /* 0x00000005ff077290 */ /* 0x000fe40008ffe4ff */
[----:B------:R-:W-:-:S07]  /*0310*/  UIADD3.X UR5, UPT, UPT, URZ, UR5, URZ, UP0, !UPT ;  /* 0x00000005ff057290 */ /* 0x000fce00087fe4ff */
[----:B------:R3:W-:Y:S02]  /*0320*/  UTMACCTL.PF [UR6] ;  /* 0x00000000060079b9 */ /* 0x0007e40008040000 */
[----:B------:R3:W-:Y:S02]  /*0330*/  UTMACCTL.PF [UR4] ;  /* 0x00000000040079b9 */ /* 0x0007e40008040000 */
[----:B---3--:R-:W-:Y:S01]  /*0340*/  NOP ;  /* 0x0000000000007918 */ /* 0x008fe20000000000 */
.L_x_5:
[----:B------:R-:W-:Y:S05]  /*0350*/  BSYNC.RECONVERGENT B0 ;  /* 0x0000000000007941 */ /* 0x000fea0003800200 */
.L_x_4:
[----:B------:R-:W-:Y:S04]  /*0360*/  BSSY.RECONVERGENT B0, `(.L_x_6) ;  /* 0x000000a000007945 */ /* 0x000fe80003800200 */
        /* <DEDUP_REMOVED lines=9> */
.L_x_7:
[----:B------:R-:W-:Y:S05]  /*0400*/  BSYNC.RECONVERGENT B0 ;  /* 0x0000000000007941 */ /* 0x000fea0003800200 */
.L_x_6:
[----:B------:R-:W3:Y:S01]  /*0410*/  LDCU.64 UR4, c[0x0][0x888] ;  /* 0x00011100ff0477ac */ /* 0x000ee20008000a00 */
[----:B------:R-:W-:Y:S02]  /*0420*/  UISETP.EQ.U32.AND UP1, UPT, UR8, URZ, UPT ;  /* 0x000000ff0800728c */ /* 0x000fe4000bf22070 */
[----:B------:R-:W-:Y:S02]  /*0430*/  UPLOP3.LUT UP3, UPT, UPT, UPT, UPT, 0x80, 0x8 ;  /* 0x000000000008789c */ /* 0x000fe40003f6f070 */
[----:B---3--:R-:W-:-:S04]  /*0440*/  UISETP.NE.U32.AND UP0, UPT, UR4, URZ, UPT ;  /* 0x000000ff0400728c */ /* 0x008fc8000bf05070 */
[----:B------:R-:W-:-:S04]  /*0450*/  UISETP.NE.AND.EX UP0, UPT, UR5, URZ, UPT, UP0 ;  /* 0x000000ff0500728c */ /* 0x000fc8000bf05300 */
[----:B------:R-:W-:-:S04]  /*0460*/  UISETP.EQ.OR.EX UP2, UPT, UR9, URZ, !UP0, UP1 ;  /* 0x000000ff0900728c */ /* 0x000fc8000c742710 */
[----:B------:R-:W-:-:S06]  /*0470*/  UP2UR UR4, UPR, URZ, 0x4 ;  /* 0x00000004ff047883 */ /* 0x000fcc0008000000 */
[----:B------:R-:W-:Y:S01]  /*0480*/  MOV R162, UR4 ;  /* 0x0000000400a27c02 */ /* 0x000fe20008000f00 */
[----:B------:R-:W-:Y:S06]  /*0490*/  BRA.U !UP2, `(.L_x_8) ;  /* 0x000000010a207547 */ /* 0x000fec000b800000 */
[----:B------:R-:W-:Y:S01]  /*04a0*/  UISETP.NE.U32.AND UP1, UPT, UR8, URZ, UPT ;  /* 0x000000ff0800728c */ /* 0x000fe2000bf25070 */
[----:B-----5:R-:W-:Y:S01]  /*04b0*/  FSETP.NEU.AND P0, PT, R73, RZ, PT ;  /* 0x000000ff4900720b */ /* 0x020fe20003f0d000 */
[----:B------:R-:W-:Y:S02]  /*04c0*/  USEL UR4, URZ, 0xffffffff, UP0 ;  /* 0xffffffffff047887 */ /* 0x000fe40008000000 */
[----:B------:R-:W-:-:S10]  /*04d0*/  UISETP.NE.AND.EX UP1, UPT, UR9, URZ, UPT, UP1 ;  /* 0x000000ff0900728c */ /* 0x000fd4000bf25310 */
[----:B------:R-:W-:Y:S01]  /*04e0*/  VOTEU.ANY UP0, P0 ;  /* 0x0000000000ff7886 */ /* 0x000fe20000000100 */
[----:B------:R-:W-:-:S04]  /*04f0*/  @!UP1 USEL UR4, URZ, 0xffffffff, UP0 ;  /* 0xffffffffff049887 */ /* 0x000fc80008000000 */
[----:B------:R-:W-:-:S04]  /*0500*/  ULOP3.LUT UR4, UR4, 0x1, URZ, 0xc0, !UPT ;  /* 0x0000000104047892 */ /* 0x000fc8000f8ec0ff */
[----:B------:R-:W-:-:S11]  /*0510*/  UISETP.NE.U32.AND UP3, UPT, UR4, 0x1, UPT ;  /* 0x000000010400788c */ /* 0x000fd6000bf65070 */
.L_x_8:
[----:B------:R-:W3:Y:S01]  /*0520*/  SHFL.IDX PT, R0, R159, RZ, 0x1f ;  /* 0x00001fff9f007589 */ /* 0x000ee200000e0000 */
[----:B------:R-:W-:-:S04]  /*0530*/  UISETP.NE.AND UP0, UPT, UR17, 0x2, UPT ;  /* 0x000000021100788c */ /* 0x000fc8000bf05270 */
[----:B------:R-:W-:Y:S02]  /*0540*/  UISETP.EQ.AND UP1, UPT, UR47, URZ, !UP0 ;  /* 0x000000ff2f00728c */ /* 0x000fe4000c722270 */
[----:B------:R-:W-:-:S04]  /*0550*/  USEL UR41, URZ, 0x1, UP0 ;  /* 0x00000001ff297887 */ /* 0x000fc80008000000 */
[----:B------:R-:W-:Y:S02]  /*0560*/  PLOP3.LUT P3, PT, P1, PT, UP1, 0x80, 0x8 ;  /* 0x000000000008781c */ /* 0x000fe40000f6f018 */
[----:B---3--:R-:W-:-:S13]  /*0570*/  ISETP.NE.AND P0, PT, R0, RZ, PT ;  /* 0x000000ff0000720c */ /* 0x008fda0003f05270 */
[----:B------:R-:W-:Y:S05]  /*0580*/  @P0 BRA `(.L_x_9) ;  /* 0x00000000005c0947 */ /* 0x000fea0003800000 */
[----:B------:R-:W-:Y:S01]  /*0590*/  UMOV UR4, 0x400 ;  /* 0x0000040000047882 */ /* 0x000fe20000000000 */
[----:B------:R-:W-:Y:S01]  /*05a0*/  UMOV UR8, 0x1 ;  /* 0x0000000100087882 */ /* 0x000fe20000000000 */
[----:B------:R-:W-:Y:S01]  /*05b0*/  UMOV UR6, 0x2 ;  /* 0x0000000200067882 */ /* 0x000fe20000000000 */
[----:B------:R-:W-:Y:S02]  /*05c0*/  ULEA UR4, UR45, UR4, 0x18 ;  /* 0x000000042d047291 */ /* 0x000fe4000f8ec0ff */
[----:B------:R-:W-:-:S04]  /*05d0*/  UIADD3 UR8, UPT, UPT, -UR8, 0x100000, URZ ;  /* 0x0010000008087890 */ /* 0x000fc8000fffe1ff */
[----:B------:R-:W-:Y:S02]  /*05e0*/  USHF.L.U32 UR9, UR8, 0xb, URZ ;  /* 0x0000000b08097899 */ /* 0x000fe400080006ff */
[----:B------:R-:W-:Y:S02]  /*05f0*/  USHF.L.U32 UR8, UR8, 0x1, URZ ;  /* 0x0000000108087899 */ /* 0x000fe400080006ff */
[----:B------:R-:W-:-:S04]  /*0600*/  UIADD3 UR6, UPT, UPT, -UR6, 0x100000, URZ ;  /* 0x0010000006067890 */ /* 0x000fc8000fffe1ff */
[----:B------:R-:W-:Y:S02]  /*0610*/  USHF.L.U32 UR7, UR6, 0xb, URZ ;  /* 0x0000000b06077899 */ /* 0x000fe400080006ff */
[----:B------:R-:W-:Y:S01]  /*0620*/  USHF.L.U32 UR6, UR6, 0x1, URZ ;  /* 0x0000000106067899 */ /* 0x000fe200080006ff */
[----:B------:R-:W-:Y:S01]  /*0630*/  ELECT P0, URZ, PT ;  /* 0x0000000000ff782f */ /* 0x000fe20003800000 */
[----:B------:R-:W3:Y:S02]  /*0640*/  FENCE.VIEW.ASYNC.S ;  /* 0x00000000000073c6 */ /* 0x000ee40000000000 */
[----:B---3--:R3:W4:Y:S08]  /*0650*/  SYNCS.EXCH.64 URZ, [UR4], UR8 ;  /* 0x0000000804ff75b2 */ /* 0x0087300008000100 */
[----:B------:R3:W1:Y:S01]  /*0660*/  SYNCS.EXCH.64 URZ, [UR4+0x28], UR6 ;  /* 0x0000280604ff75b2 */ /* 0x0006620008000100 */
        /* <DEDUP_REMOVED lines=8> */
[----:B------:R-:W-:Y:S01]  /*06f0*/  NOP ;  /* 0x0000000000007918 */ /* 0x000fe20000000000 */
.L_x_9:
[----:B------:R-:W2:Y:S01]  /*0700*/  SHFL.IDX PT, R0, R159, RZ, 0x1f ;  /* 0x00001fff9f007589 */ /* 0x000ea200000e0000 */
[----:B------:R-:W-:Y:S01]  /*0710*/  NOP ;  /* 0x0000000000007918 */ /* 0x000fe20000000000 */
[----:B--2---:R-:W-:-:S13]  /*0720*/  ISETP.NE.AND P0, PT, R0, 0x1, PT ;  /* 0x000000010000780c */ /* 0x004fda0003f05270 */
[----:B------:R-:W-:Y:S05]  /*0730*/  @P0 BRA `(.L_x_10) ;  /* 0x0000000000540947 */ /* 0x000fea0003800000 */
[----:B---3--:R-:W-:Y:S01]  /*0740*/  UMOV UR4, 0x400 ;  /* 0x0000040000047882 */ /* 0x008fe20000000000 */
        /* <DEDUP_REMOVED lines=10> */
[----:B------:R-:W2:Y:S02]  /*07f0*/  FENCE.VIEW.ASYNC.S ;  /* 0x00000000000073c6 */ /* 0x000ea40000000000 */
[----:B--2---:R2:W3:Y:S08]  /*0800*/  SYNCS.EXCH.64 URZ, [UR4+0x50], UR8 ;  /* 0x0000500804ff75b2 */ /* 0x0044f00008000100 */
        /* <DEDUP_REMOVED lines=8> */
.L_x_10:
[----:B------:R-:W4:Y:S01]  /*0890*/  SHFL.IDX PT, R0, R159, RZ, 0x1f ;  /* 0x00001fff9f007589 */ /* 0x000f2200000e0000 */
[----:B------:R-:W-:Y:S01]  /*08a0*/  NOP ;  /* 0x0000000000007918 */ /* 0x000fe20000000000 */
[----:B----4-:R-:W-:-:S13]  /*08b0*/  ISETP.NE.AND P0, PT, R0, 0x3, PT ;  /* 0x000000030000780c */ /* 0x010fda0003f05270 */
[----:B------:R-:W-:Y:S05]  /*08c0*/  @P0 BRA `(.L_x_11) ;  /* 0x00000000002c0947 */ /* 0x000fea0003800000 */
[----:B--23--:R-:W-:Y:S01]  /*08d0*/  UMOV UR6, 0x400 ;  /* 0x0000040000067882 */ /* 0x00cfe20000000000 */
[----:B------:R-:W-:Y:S01]  /*08e0*/  UMOV UR4, 0x20 ;  /* 0x0000002000047882 */ /* 0x000fe20000000000 */
[----:B------:R-:W-:Y:S02]  /*08f0*/  ULEA UR6, UR45, UR6, 0x18 ;  /* 0x000000062d067291 */ /* 0x000fe4000f8ec0ff */
[----:B------:R-:W-:-:S04]  /*0900*/  UIADD3 UR4, UPT, UPT, -UR4, 0x100000, URZ ;  /* 0x0010000004047890 */ /* 0x000fc8000fffe1ff */
[----:B------:R-:W-:Y:S02]  /*0910*/  USHF.L.U32 UR5, UR4, 0xb, URZ ;  /* 0x0000000b04057899 */ /* 0x000fe400080006ff */
[----:B------:R-:W-:Y:S01]  /*0920*/  USHF.L.U32 UR4, UR4, 0x1, URZ ;  /* 0x0000000104047899 */ /* 0x000fe200080006ff */
[----:B------:R-:W-:Y:S01]  /*0930*/  ELECT P0, URZ, PT ;  /* 0x0000000000ff782f */ /* 0x000fe20003800000 */
[----:B------:R-:W2:Y:S10]  /*0940*/  FENCE.VIEW.ASYNC.S ;  /* 0x00000000000073c6 */ /* 0x000eb40000000000 */
[----:B--2---:R4:W2:Y:S01]  /*0950*/  SYNCS.EXCH.64 URZ, [UR6+0x90], UR4 ;  /* 0x0000900406ff75b2 */ /* 0x0048a20008000100 */
[----:B------:R4:W3:Y:S02]  /*0960*/  SYNCS.EXCH.64 URZ, [UR6+0x98], UR4 ;  /* 0x0000980406ff75b2 */ /* 0x0008e40008000100 */
[----:B----4-:R-:W-:Y:S01]  /*0970*/  NOP ;  /* 0x0000000000007918 */ /* 0x010fe20000000000 */
.L_x_11:
[----:B------:R-:W4:Y:S01]  /*0980*/  SHFL.IDX PT, R0, R159, RZ, 0x1f ;  /* 0x00001fff9f007589 */ /* 0x000f2200000e0000 */
[----:B------:R-:W-:Y:S01]  /*0990*/  NOP ;  /* 0x0000000000007918 */ /* 0x000fe20000000000 */
[----:B----4-:R-:W-:-:S13]  /*09a0*/  ISETP.NE.AND P0, PT, R0, 0x4, PT ;  /* 0x000000040000780c */ /* 0x010fda0003f05270 */
[----:B------:R-:W-:Y:S05]  /*09b0*/  @P0 BRA `(.L_x_12) ;  /* 0x0000000000480947 */ /* 0x000fea0003800000 */
[----:B--23--:R-:W-:Y:S01]  /*09c0*/  UMOV UR4, 0x3a0 ;  /* 0x000003a000047882 */ /* 0x00cfe20000000000 */
[----:B------:R-:W-:Y:S01]  /*09d0*/  UMOV UR6, 0x400 ;  /* 0x0000040000067882 */ /* 0x000fe20000000000 */
[----:B------:R-:W-:Y:S01]  /*09e0*/  USEL UR4, UR4, 0x320, UP3 ;  /* 0x0000032004047887 */ /* 0x000fe20009800000 */
        /* <DEDUP_REMOVED lines=10> */
[----:B--2---:R4:W2:Y:S08]  /*0a90*/  SYNCS.EXCH.64 URZ, [UR6+0xa0], UR8 ;  /* 0x0000a00806ff75b2 */ /* 0x0048b00008000100 */
[----:B------:R4:W3:Y:S01]  /*0aa0*/  SYNCS.EXCH.64 URZ, [UR6+0xb0], UR4 ;  /* 0x0000b00406ff75b2 */ /* 0x0008e20008000100 */
[----:B------:R4:W1:Y:S01]  /*0ab0*/  SYNCS.EXCH.64 URZ, [UR6+0xa8], UR8 ;  /* 0x0000a80806ff75b2 */ /* 0x0008620008000100 */
[----:B------:R4:W1:Y:S02]  /*0ac0*/  SYNCS.EXCH.64 URZ, [UR6+0xb8], UR4 ;  /* 0x0000b80406ff75b2 */ /* 0x0008640008000100 */
[----:B----4-:R-:W-:Y:S01]  /*0ad0*/  NOP ;  /* 0x0000000000007918 */ /* 0x010fe20000000000 */
.L_x_12:
[----:B------:R-:W4:Y:S01]  /*0ae0*/  SHFL.IDX PT, R0, R159, RZ, 0x1f ;  /* 0x00001fff9f007589 */ /* 0x000f2200000e0000 */
[----:B------:R-:W-:Y:S01]  /*0af0*/  NOP ;  /* 0x0000000000007918 */ /* 0x000fe20000000000 */
[----:B----4-:R-:W-:-:S13]  /*0b00*/  ISETP.NE.AND P0, PT, R0, 0x5, PT ;  /* 0x000000050000780c */ /* 0x010fda0003f05270 */
[----:B------:R-:W-:Y:S05]  /*0b10*/  @P0 BRA `(.L_x_13) ;  /* 0x0000000000440947 */ /* 0x000fea0003800000 */
[----:B--23--:R-:W-:Y:S01]  /*0b20*/  UMOV UR4, 0x400 ;  /* 0x0000040000047882 */ /* 0x00cfe20000000000 */
        /* <DEDUP_REMOVED lines=16> */
.L_x_13:
[----:B------:R-:W4:Y:S01]  /*0c30*/  SHFL.IDX PT, R0, R159, RZ, 0x1f ;  /* 0x00001fff9f007589 */ /* 0x000f2200000e0000 */
[----:B------:R-:W-:Y:S01]  /*0c40*/  ISETP.NE.OR P1, PT, RZ, UR17, !P1 ;  /* 0x00000011ff007c0c */ /* 0x000fe2000cf25670 */
        /* <DEDUP_REMOVED lines=12> */
[----:B------:R4:W3:Y:S01]  /*0d10*/  SYNCS.EXCH.64 URZ, [UR4+0xf0], UR6 ;  /* 0x0000f00604ff75b2 */ /* 0x0008e20008000100 */
[----:B------:R4:W1:Y:S01]  /*0d20*/  SYNCS.EXCH.64 URZ, [UR4+0xe8], UR6 ;  /* 0x0000e80604ff75b2 */ /* 0x0008620008000100 */
[----:B------:R4:W1:Y:S02]  /*0d30*/  SYNCS.EXCH.64 URZ, [UR4+0xf8], UR6 ;  /* 0x0000f80604ff75b2 */ /* 0x0008640008000100 */
[----:B----4-:R-:W-:Y:S01]  /*0d40*/  NOP ;  /* 0x0000000000007918 */ /* 0x010fe20000000000 */
.L_x_14:
[----:B------:R-:W-:Y:S01]  /*0d50*/  VOTEU.ALL UP0, P1 ;  /* 0x0000000000ff7886 */ /* 0x000fe20000800000 */
[----:B--23--:R-:W-:Y:S01]  /*0d60*/  UMOV UR4, 0x20 ;  /* 0x0000002000047882 */ /* 0x00cfe20000000000 */
[----:B------:R-:W2:Y:S01]  /*0d70*/  LDCU UR7, c[0x0][0x36c] ;  /* 0x00006d80ff0777ac */ /* 0x000ea20008000800 */
[----:B------:R-:W-:Y:S01]  /*0d80*/  NOP ;  /* 0x0000000000007918 */ /* 0x000fe20000000000 */
[----:B-1----:R-:W-:Y:S01]  /*0d90*/  LOP3.LUT R3, R172, 0x1f, RZ, 0xc0, !PT ;  /* 0x0000001fac037812 */ /* 0x002fe200078ec0ff */
[----:B------:R-:W-:Y:S01]  /*0da0*/  @!UP0 UMOV UR6, 0x400 ;  /* 0x0000040000068882 */ /* 0x000fe20000000000 */
[----:B------:R-:W-:-:S04]  /*0db0*/  @!UP0 UIADD3 UR4, UPT, UPT, -UR4, 0x100000, URZ ;  /* 0x0010000004048890 */ /* 0x000fc8000fffe1ff */
[----:B------:R-:W-:Y:S02]  /*0dc0*/  @!UP0 USHF.L.U32 UR5, UR4, 0xb, URZ ;  /* 0x0000000b04058899 */ /* 0x000fe400080006ff */
[----:B------:R-:W-:Y:S02]  /*0dd0*/  @!UP0 USHF.L.U32 UR4, UR4, 0x1, URZ ;  /* 0x0000000104048899 */ /* 0x000fe400080006ff */
[----:B------:R-:W-:Y:S01]  /*0de0*/  @!UP0 ULEA UR6, UR45, UR6, 0x18 ;  /* 0x000000062d068291 */ /* 0x000fe2000f8ec0ff */
[----:B------:R-:W-:Y:S01]  /*0df0*/  VOTEU.ALL UP0, P1 ;  /* 0x0000000000ff7886 */ /* 0x000fe20000800000 */
[----:B------:R-:W-:Y:S02]  /*0e00*/  UISETP.NE.AND UP4, UPT, UR17, URZ, UPT ;  /* 0x000000ff1100728c */ /* 0x000fe4000bf85270 */
[----:B--2---:R-:W-:Y:S01]  /*0e10*/  UISETP.EQ.U32.AND UP5, UPT, UR7, 0x1, UPT ;  /* 0x000000010700788c */ /* 0x004fe2000bfa2070 */
[----:B------:R-:W1:Y:S07]  /*0e20*/  FENCE.VIEW.ASYNC.S ;  /* 0x00000000000073c6 */ /* 0x000e6e0000000000 */
[----:B-1----:R1:W2:Y:S01]  /*0e30*/  @!UP0 SYNCS.EXCH.64 URZ, [UR6+0x100], UR4 ;  /* 0x0001000406ff85b2 */ /* 0x0022a20008000100 */
[----:B------:R-:W-:Y:S05]  /*0e40*/  BRA.U !UP5, `(.L_x_15) ;  /* 0x000000010d087547 */ /* 0x000fea000b800000 */
[----:B--2---:R-:W-:Y:S01]  /*0e50*/  UCGABAR_ARV ;  /* 0x00000000000079c7 */ /* 0x004fe20008000000 */
[----:B------:R-:W-:Y:S05]  /*0e60*/  BRA `(.L_x_16) ;  /* 0x0000000000047947 */ /* 0x000fea0003800000 */
.L_x_15:
[----:B--2---:R-:W-:Y:S01]  /*0e70*/  NOP ;  /* 0x0000000000007918 */ /* 0x004fe20000000000 */
.L_x_16:
[----:B------:R-:W2:Y:S01]  /*0e80*/  S2UR UR16, SR_CTAID.X ;  /* 0x00000000001079c3 */ /* 0x000ea20000002500 */
[----:B------:R-:W-:-:S05]  /*0e90*/  CS2R.32 R161, SR_CgaSize ;  /* 0x0000000000a17805 */ /* 0x000fca0000008a00 */
[----:B------:R-:W-:-:S05]  /*0ea0*/  IMAD R161, R161, -0xa0, RZ ;  /* 0xffffff60a1a17824 */ /* 0x000fca00078e02ff */
[----:B-1----:R-:W-:-:S14]  /*0eb0*/  R2UR UR5, R161 ;  /* 0x00000000a10572ca */ /* 0x002fdc00000e0000 */
[----:B------:R-:W1:Y:S01]  /*0ec0*/  LDCU UR5, c[0x0][UR5+0x2b0] ;  /* 0x00005600050577ac */ /* 0x000e620008000800 */
[----:B------:R-:W-:-:S05]  /*0ed0*/  CS2R.32 R161, SR_CgaSize ;  /* 0x0000000000a17805 */ /* 0x000fca0000008a00 */
[----:B------:R-:W-:-:S05]  /*0ee0*/  IMAD R161, R161, -0xa0, RZ ;  /* 0xffffff60a1a17824 */ /* 0x000fca00078e02ff */
[----:B------:R-:W-:-:S14]  /*0ef0*/  R2UR UR4, R161 ;  /* 0x00000000a10472ca */ /* 0x000fdc00000e0000 */
[----:B------:R-:W3:Y:S01]  /*0f00*/  LDCU UR4, c[0x0][UR4+0x2b4] ;  /* 0x00005680040477ac */ /* 0x000ee20008000800 */
[----:B------:R-:W4:Y:S01]  /*0f10*/  S2UR UR7, SR_CTAID.Y ;  /* 0x00000000000779c3 */ /* 0x000f220000002600 */
[----:B------:R-:W-:-:S05]  /*0f20*/  CS2R.32 R161, SR_CgaSize ;  /* 0x0000000000a17805 */ /* 0x000fca0000008a00 */
[----:B------:R-:W-:-:S05]  /*0f30*/  IMAD R161, R161, -0xa0, RZ ;  /* 0xffffff60a1a17824 */ /* 0x000fca00078e02ff */
[----:B------:R-:W-:-:S14]  /*0f40*/  R2UR UR8, R161 ;  /* 0x00000000a10872ca */ /* 0x000fdc00000e0000 */
[----:B------:R-:W3:Y:S01]  /*0f50*/  LDCU UR8, c[0x0][UR8+0x2a0] ;  /* 0x00005400080877ac */ /* 0x000ee20008000800 */
[----:B------:R-:W-:-:S05]  /*0f60*/  CS2R.32 R161, SR_CgaSize ;  /* 0x0000000000a17805 */ /* 0x000fca0000008a00 */
[----:B------:R-:W-:-:S05]  /*0f70*/  IMAD R161, R161, -0xa0, RZ ;  /* 0xffffff60a1a17824 */ /* 0x000fca00078e02ff */
[----:B------:R-:W-:-:S14]  /*0f80*/  R2UR UR9, R161 ;  /* 0x00000000a10972ca */ /* 0x000fdc00000e0000 */
[----:B------:R-:W3:Y:S01]  /*0f90*/  LDCU UR9, c[0x0][UR9+0x2a4] ;  /* 0x00005480090977ac */ /* 0x000ee20008000800 */
[----:B------:R-:W3:Y:S01]  /*0fa0*/  S2UR UR36, SR_CTAID.Z ;  /* 0x00000000002479c3 */ /* 0x000ee20000002700 */
[----:B------:R-:W3:Y:S01]  /*0fb0*/  LDCU UR21, c[0x0][0xb24] ;  /* 0x00016480ff1577ac */ /* 0x000ee20008000800 */
[----:B------:R-:W-:Y:S02]  /*0fc0*/  UISETP.GT.U32.AND UP0, UPT, UR47, 0xffff, UPT ;  /* 0x0000ffff2f00788c */ /* 0x000fe4000bf04070 */
[----:B------:R-:W-:Y:S01]  /*0fd0*/  USHF.L.U32 UR27, UR45, 0xc, URZ ;  /* 0x0000000c2d1b7899 */ /* 0x000fe200080006ff */
[----:B--2---:R-:W-:Y:S01]  /*0fe0*/  I2FP.F32.U32 R2, UR16 ;  /* 0x0000001000027c45 */ /* 0x004fe20008201000 */
[----:B------:R-:W-:Y:S01]  /*0ff0*/  UMOV UR30, 0x5 ;  /* 0x00000005001e7882 */ /* 0x000fe20000000000 */
[----:B------:R-:W2:Y:S03]  /*1000*/  LDCU UR42, c[0x0][0xb24] ;  /* 0x00016480ff2a77ac */ /* 0x000ea60008000800 */
[----:B-1----:R-:W-:Y:S01]  /*1010*/  FMUL R2, R2, UR5 ;  /* 0x0000000502027c20 */ /* 0x002fe20008400000 */
[----:B------:R-:W1:Y:S01]  /*1020*/  LDCU UR29, c[0x0][0xb30] ;  /* 0x00016600ff1d77ac */ /* 0x000e620008000800 */
[----:B----4-:R-:W-:Y:S01]  /*1030*/  I2FP.F32.U32 R0, UR7 ;  /* 0x0000000700007c45 */ /* 0x010fe20008201000 */
[----:B------:R-:W-:-:S03]  /*1040*/  USHF.L.U32 UR46, UR16, 0x7, URZ ;  /* 0x00000007102e7899 */ /* 0x000fc600080006ff */
[----:B------:R-:W4:Y:S01]  /*1050*/  F2I.U32.TRUNC.NTZ R2, R2 ;  /* 0x0000000200027305 */ /* 0x000f22000020f000 */
[----:B------:R-:W-:Y:S01]  /*1060*/  USEL UR26, UR47, 0xffff, !UP0 ;  /* 0x0000ffff2f1a7887 */ /* 0x000fe2000c000000 */
[----:B---3--:R-:W-:Y:S01]  /*1070*/  FMUL R0, R0, UR4 ;  /* 0x0000000400007c20 */ /* 0x008fe20008400000 */
[----:B------:R-:W-:Y:S01]  /*1080*/  UISETP.GE.AND UP2, UPT, UR21, 0x1, UPT ;  /* 0x000000011500788c */ /* 0x000fe2000bf46270 */
[----:B------:R-:W-:-:S04]  /*1090*/  UMOV UR20, UR7 ;  /* 0x0000000700147c82 */ /* 0x000fc80008000000 */
[----:B------:R-:W3:Y:S01]  /*10a0*/  F2I.U32.TRUNC.NTZ R0, R0 ;  /* 0x0000000000007305 */ /* 0x000ee2000020f000 */
[----:B----4-:R-:W-:Y:S02]  /*10b0*/  R2UR UR4, R2 ;  /* 0x00000000020472ca */ /* 0x010fe400000e0000 */
[----:B------:R-:W-:Y:S02]  /*10c0*/  PRMT R2, RZ, 0x7610, R2 ;  /* 0x00007610ff027816 */ /* 0x000fe40000000002 */
[----:B---3--:R-:W-:Y:S02]  /*10d0*/  R2UR UR6, R0 ;  /* 0x00000000000672ca */ /* 0x008fe400000e0000 */
[----:B------:R-:W-:-:S07]  /*10e0*/  PRMT R0, RZ, 0x7610, R0 ;  /* 0x00007610ff007816 */ /* 0x000fce0000000000 */
[----:B------:R-:W-:-:S04]  /*10f0*/  UIADD3 UR5, UPT, UPT, -UR4, URZ, URZ ;  /* 0x000000ff04057290 */ /* 0x000fc8000fffe1ff */
[----:B------:R-:W-:Y:S02]  /*1100*/  UIMAD UR5, UR8, UR5, UR16 ;  /* 0x00000005080572a4 */ /* 0x000fe4000f8e0210 */
[----:B------:R-:W-:-:S04]  /*1110*/  UIADD3 UR4, UPT, UPT, -UR6, URZ, URZ ;  /* 0x000000ff06047290 */ /* 0x000fc8000fffe1ff */
[----:B------:R-:W-:Y:S01]  /*1120*/  IMAD.U32 R161, RZ, RZ, UR5 ;  /* 0x00000005ffa17e24 */ /* 0x000fe2000f8e00ff */
[----:B------:R-:W-:-:S06]  /*1130*/  UIMAD UR4, UR9, UR4, UR7 ;  /* 0x00000004090472a4 */ /* 0x000fcc000f8e0207 */
[----:B------:R-:W-:Y:S01]  /*1140*/  IMAD.U32 R160, RZ, RZ, UR4 ;  /* 0x00000004ffa07e24 */ /* 0x000fe2000f8e00ff */
[----:B-12---:R-:W-:Y:S06]  /*1150*/  BRA.U UP4, `(.L_x_17) ;  /* 0x0000000104447547 */ /* 0x006fec000b800000 */
[----:B------:R-:W-:Y:S02]  /*1160*/  R2UR UR4, R161 ;  /* 0x00000000a10472ca */ /* 0x000fe400000e0000 */
[----:B------:R-:W-:-:S11]  /*1170*/  R2UR UR8, R160 ;  /* 0x00000000a00872ca */ /* 0x000fd600000e0000 */
[----:B------:R-:W-:Y:S02]  /*1180*/  UISETP.GT.U32.AND UP0, UPT, UR4, 0x1, UPT ;  /* 0x000000010400788c */ /* 0x000fe4000bf04070 */
[----:B------:R-:W-:Y:S02]  /*1190*/  ULOP3.LUT UR4, UR4, 0xfffffffe, URZ, 0xc0, !UPT ;  /* 0xfffffffe04047892 */ /* 0x000fe4000f8ec0ff */
[----:B------:R-:W-:Y:S02]  /*11a0*/  UISETP.NE.AND UP1, UPT, UR8, URZ, UP0 ;  /* 0x000000ff0800728c */ /* 0x000fe40008725270 */
[----:B------:R-:W-:Y:S02]  /*11b0*/  UISETP.NE.AND UP0, UPT, UR8, 0x1, UP0 ;  /* 0x000000010800788c */ /* 0x000fe40008705270 */
[----:B------:R-:W-:Y:S02]  /*11c0*/  USEL UR7, URZ, 0x1, UP1 ;  /* 0x00000001ff077887 */ /* 0x000fe40008800000 */
[----:B------:R-:W-:-:S02]  /*11d0*/  USEL UR6, URZ, 0x4, UP0 ;  /* 0x00000004ff067887 */ /* 0x000fc40008000000 */
[----:B------:R-:W-:Y:S02]  /*11e0*/  USEL UR5, URZ, 0x2, UP1 ;  /* 0x00000002ff057887 */ /* 0x000fe40008800000 */
[----:B------:R-:W-:Y:S02]  /*11f0*/  ULEA UR4, UR8, UR4, 0x1 ;  /* 0x0000000408047291 */ /* 0x000fe4000f8e08ff */
[----:B------:R-:W-:Y:S02]  /*1200*/  USEL UR8, URZ, 0x8, UP0 ;  /* 0x00000008ff087887 */ /* 0x000fe40008000000 */
[----:B------:R-:W-:-:S03]  /*1210*/  UIADD3 UR5, UPT, UPT, UR5, UR6, UR7 ;  /* 0x0000000605057290 */ /* 0x000fc6000fffe007 */
[----:B------:R-:W-:Y:S01]  /*1220*/  UMOV UR6, 0x3 ;  /* 0x0000000300067882 */ /* 0x000fe20000000000 */
[----:B------:R-:W-:Y:S02]  /*1230*/  UIADD3 UR5, UPT, UPT, UR5, UR8, URZ ;  /* 0x0000000805057290 */ /* 0x000fe4000fffe0ff */
[----:B------:R-:W-:-:S04]  /*1240*/  USHF.L.U32 UR4, UR6, UR4, URZ ;  /* 0x0000000406047299 */ /* 0x000fc800080006ff */
[----:B------:R-:W-:Y:S02]  /*1250*/  IMAD.U32 R2, RZ, RZ, UR5 ;  /* 0x00000005ff027e24 */ /* 0x000fe4000f8e00ff */
[----:B------:R-:W-:Y:S02]  /*1260*/  IMAD.U32 R0, RZ, RZ, UR4 ;  /* 0x00000004ff007e24 */ /* 0x000fe4000f8e00ff */
.L_x_17:
[----:B------:R-:W-:Y:S05]  /*1270*/  BRA.U !UP2, `(.L_x_18) ;  /* 0x000000010ad47547 */ /* 0x000fea000b800000 */
[----:B------:R-:W1:Y:S01]  /*1280*/  LDCU.128 UR12, c[0x0][0xb10] ;  /* 0x00016200ff0c77ac */ /* 0x000e620008000c00 */
[----:B------:R-:W2:Y:S01]  /*1290*/  LDCU UR6, c[0x0][0x370] ;  /* 0x00006e00ff0677ac */ /* 0x000ea20008000800 */
[----:B------:R-:W3:Y:S01]  /*12a0*/  LDCU UR5, c[0x0][0x374] ;  /* 0x00006e80ff0577ac */ /* 0x000ee20008000800 */
[----:B------:R-:W4:Y:S01]  /*12b0*/  LDCU UR28, c[0x0][0xb0c] ;  /* 0x00016180ff1c77ac */ /* 0x000f220008000800 */
[----:B------:R-:W4:Y:S01]  /*12c0*/  LDCU UR4, c[0x0][0xb20] ;  /* 0x00016400ff0477ac */ /* 0x000f220008000800 */
[----:B------:R-:W4:Y:S01]  /*12d0*/  LDCU.64 UR8, c[0x0][0xb28] ;  /* 0x00016500ff0877ac */ /* 0x000f220008000a00 */
[----:B-1----:R-:W-:Y:S02]  /*12e0*/  UISETP.NE.AND UP0, UPT, UR14, 0x1, UPT ;  /* 0x000000010e00788c */ /* 0x002fe4000bf05270 */
[----:B---3--:R-:W-:Y:S02]  /*12f0*/  UIMAD.WIDE.U32 UR10, UR5, UR15, URZ ;  /* 0x0000000f050a72a5 */ /* 0x008fe4000f8e00ff */
[----:B--2---:R-:W-:-:S02]  /*1300*/  UIMAD.WIDE.U32 UR22, UR6, UR12, URZ ;  /* 0x0000000c061672a5 */ /* 0x004fc4000f8e00ff */
[----:B----4-:R-:W-:Y:S02]  /*1310*/  UISETP.NE.AND UP1, UPT, UR28, 0x1, UPT ;  /* 0x000000011c00788c */ /* 0x010fe4000bf25270 */
[----:B------:R-:W-:Y:S01]  /*1320*/  UISETP.NE.AND UP2, UPT, UR21, 0x1, UPT ;  /* 0x000000011500788c */ /* 0x000fe2000bf45270 */
[----:B------:R-:W-:Y:S02]  /*1330*/  UMOV UR10, UR11 ;  /* 0x0000000b000a7c82 */ /* 0x000fe40008000000 */
[----:B------:R-:W-:Y:S01]  /*1340*/  UMOV UR22, UR23 ;  /* 0x0000001700167c82 */ /* 0x000fe20008000000 */
[----:B------:R-:W-:Y:S02]  /*1350*/  @UP0 USHF.R.U32.HI UR5, URZ, UR4, UR10 ;  /* 0x00000004ff050299 */ /* 0x000fe4000801160a */
[----:B------:R-:W-:Y:S02]  /*1360*/  UIMAD.WIDE.U32 UR24, UR20, UR15, URZ ;  /* 0x0000000f141872a5 */ /* 0x000fe4000f8e00ff */
[----:B------:R-:W-:-:S02]  /*1370*/  UIMAD.WIDE.U32 UR10, UR5, UR8, URZ ;  /* 0x00000008050a72a5 */ /* 0x000fc4000f8e00ff */
[----:B------:R-:W-:Y:S02]  /*1380*/  @UP1 USHF.R.U32.HI UR6, URZ, UR13, UR22 ;  /* 0x0000000dff061299 */ /* 0x000fe40008011616 */
[----:B------:R-:W-:Y:S02]  /*1390*/  UIMAD.WIDE.U32 UR18, UR16, UR12, URZ ;  /* 0x0000000c101272a5 */ /* 0x000fe4000f8e00ff */
[----:B------:R-:W-:Y:S01]  /*13a0*/  UIMAD.WIDE.U32 UR22, UR6, UR8, URZ ;  /* 0x00000008061672a5 */ /* 0x000fe2000f8e00ff */
[----:B------:R-:W-:Y:S01]  /*13b0*/  UMOV UR24, UR25 ;  /* 0x0000001900187c82 */ /* 0x000fe20008000000 */
[----:B------:R-:W-:Y:S01]  /*13c0*/  UMOV UR10, UR11 ;  /* 0x0000000b000a7c82 */ /* 0x000fe20008000000 */
[----:B------:R-:W-:Y:S02]  /*13d0*/  USHF.R.U32.HI UR24, URZ, UR4, UR24 ;  /* 0x00000004ff187299 */ /* 0x000fe40008011618 */
[----:B------:R-:W-:Y:S02]  /*13e0*/  @UP2 USHF.R.U32.HI UR5, URZ, UR9, UR10 ;  /* 0x00000009ff052299 */ /* 0x000fe4000801160a */
[----:B------:R-:W-:Y:S01]  /*13f0*/  UMOV UR7, UR23 ;  /* 0x0000001700077c82 */ /* 0x000fe20008000000 */
[----:B------:R-:W-:Y:S01]  /*1400*/  UMOV UR18, UR19 ;  /* 0x0000001300127c82 */ /* 0x000fe20008000000 */
[----:B------:R-:W-:-:S02]  /*1410*/  @UP2 USHF.R.U32.HI UR6, URZ, UR9, UR7 ;  /* 0x00000009ff062299 */ /* 0x000fc40008011607 */
[----:B------:R-:W-:Y:S02]  /*1420*/  USHF.R.U32.HI UR13, URZ, UR13, UR18 ;  /* 0x0000000dff0d7299 */ /* 0x000fe40008011612 */
[----:B------:R-:W-:Y:S02]  /*1430*/  USEL UR4, UR20, UR24, !UP0 ;  /* 0x0000001814047287 */ /* 0x000fe4000c000000 */
[----:B------:R-:W-:Y:S02]  /*1440*/  UIMAD UR7, UR5, UR21, URZ ;  /* 0x00000015050772a4 */ /* 0x000fe4000f8e02ff */
[----:B------:R-:W-:Y:S02]  /*1450*/  USEL UR5, UR16, UR13, !UP1 ;  /* 0x0000000d10057287 */ /* 0x000fe4000c800000 */
[----:B------:R-:W-:Y:S02]  /*1460*/  UIMAD UR12, UR6, UR21, URZ ;  /* 0x00000015060c72a4 */ /* 0x000fe4000f8e02ff */
[----:B------:R-:W-:-:S02]  /*1470*/  UISETP.GE.AND UP0, UPT, UR4, UR7, UPT ;  /* 0x000000070400728c */ /* 0x000fc4000bf06270 */
[----:B------:R-:W-:Y:S02]  /*1480*/  UIMAD.WIDE.U32 UR10, UR4, UR8, URZ ;  /* 0x00000008040a72a5 */ /* 0x000fe4000f8e00ff */
[----:B------:R-:W-:Y:S02]  /*1490*/  UISETP.GE.OR UP0, UPT, UR5, UR12, UP0 ;  /* 0x0000000c0500728c */ /* 0x000fe40008706670 */
[----:B------:R-:W-:Y:S02]  /*14a0*/  UIMAD.WIDE.U32 UR12, UR5, UR8, URZ ;  /* 0x00000008050c72a5 */ /* 0x000fe4000f8e00ff */
[----:B------:R-:W-:Y:S01]  /*14b0*/  UIADD3 UR10, UPT, UPT, -UR4, URZ, URZ ;  /* 0x000000ff040a7290 */ /* 0x000fe2000fffe1ff */
[----:B------:R-:W-:Y:S01]  /*14c0*/  UMOV UR8, UR11 ;  /* 0x0000000b00087c82 */ /* 0x000fe20008000000 */
[----:B------:R-:W-:Y:S02]  /*14d0*/  UIADD3 UR11, UPT, UPT, -UR5, URZ, URZ ;  /* 0x000000ff050b7290 */ /* 0x000fe4000fffe1ff */
[----:B------:R-:W-:-:S03]  /*14e0*/  USHF.R.U32.HI UR8, URZ, UR9, UR8 ;  /* 0x00000009ff087299 */ /* 0x000fc60008011608 */
[----:B------:R-:W-:Y:S01]  /*14f0*/  @!UP0 UMOV UR7, UR13 ;  /* 0x0000000d00078c82 */ /* 0x000fe20008000000 */
[----:B------:R-:W-:Y:S02]  /*1500*/  UIMAD UR20, UR14, UR10, UR20 ;  /* 0x0000000a0e1472a4 */ /* 0x000fe4000f8e0214 */
[----:B------:R-:W-:Y:S02]  /*1510*/  USEL UR8, UR4, UR8, !UP2 ;  /* 0x0000000804087287 */ /* 0x000fe4000d000000 */
[----:B------:R-:W-:Y:S02]  /*1520*/  @!UP0 USHF.R.U32.HI UR7, URZ, UR9, UR7 ;  /* 0x00000009ff078299 */ /* 0x000fe40008011607 */
[----:B------:R-:W-:Y:S02]  /*1530*/  UIADD3 UR9, UPT, UPT, -UR8, URZ, URZ ;  /* 0x000000ff08097290 */ /* 0x000fe4000fffe1ff */
[----:B------:R-:W-:Y:S02]  /*1540*/  @!UP0 USEL UR7, UR5, UR7, !UP2 ;  /* 0x0000000705078287 */ /* 0x000fe4000d000000 */
[----:B------:R-:W-:-:S02]  /*1550*/  UIMAD UR9, UR21, UR9, UR4 ;  /* 0x00000009150972a4 */ /* 0x000fc4000f8e0204 */
[----:B------:R-:W-:Y:S02]  /*1560*/  @!UP0 UIADD3 UR8, UPT, UPT, UR8, -UR7, URZ ;  /* 0x8000000708088290 */ /* 0x000fe4000fffe0ff */
[----:B------:R-:W-:Y:S02]  /*1570*/  @!UP0 UIMAD UR6, UR9, UR6, UR7 ;  /* 0x00000006090682a4 */ /* 0x000fe4000f8e0207 */
[----:B------:R-:W-:Y:S02]  /*1580*/  @!UP0 UIMAD UR4, UR8, UR21, UR5 ;  /* 0x00000015080482a4 */ /* 0x000fe4000f8e0205 */
[----:B------:R-:W-:Y:S02]  /*1590*/  UIMAD UR16, UR28, UR11, UR16 ;  /* 0x0000000b1c1072a4 */ /* 0x000fe4000f8e0210 */
[----:B------:R-:W-:Y:S01]  /*15a0*/  UIMAD UR20, UR4, UR14, UR20 ;  /* 0x0000000e041472a4 */ /* 0x000fe2000f8e0214 */
[----:B------:R-:W-:Y:S02]  /*15b0*/  @!UP0 UMOV UR5, UR6 ;  /* 0x0000000600058c82 */ /* 0x000fe40008000000 */
[----:B------:R-:W-:-:S12]  /*15c0*/  UIMAD UR16, UR5, UR28, UR16 ;  /* 0x0000001c051072a4 */ /* 0x000fd8000f8e0210 */
.L_x_18:
[----:B------:R-:W-:Y:S02]  /*15d0*/  UISETP.NE.AND UP1, UPT, UR29, 0x1, UPT ;  /* 0x000000011d00788c */ /* 0x000fe4000bf25270 */
[----:B------:R-:W-:Y:S02]  /*15e0*/  ULOP3.LUT UR21, UR26, 0xffff, URZ, 0xc0, !UPT ;  /* 0x0000ffff1a157892 */ /* 0x000fe4000f8ec0ff */
[----:B------:R-:W-:Y:S02]  /*15f0*/  UISETP.NE.AND UP0, UPT, UR17, 0x2, UPT ;  /* 0x000000021100788c */ /* 0x000fe4000bf05270 */
[----:B------:R-:W-:Y:S02]  /*1600*/  ULOP3.LUT UR22, UR27, 0x2000, URZ, 0xc0, !UPT ;  /* 0x000020001b167892 */ /* 0x000fe4000f8ec0ff */
[----:B------:R-:W-:Y:S02]  /*1610*/  ULOP3.LUT UR46, UR46, 0x80, URZ, 0xc0, !UPT ;  /* 0x000000802e2e7892 */ /* 0x000fe4000f8ec0ff */
[----:B------:R-:W-:Y:S01]  /*1620*/  USHF.L.U32 UR21, UR30, UR21, URZ ;  /* 0x000000151e157299 */ /* 0x000fe200080006ff */
[----:B------:R-:W-:Y:S11]  /*1630*/  BRA.U UP1, `(.L_x_19) ;  /* 0x0000000101447547 */ /* 0x000ff6000b800000 */
[----:B------:R-:W1:Y:S01]  /*1640*/  LDCU.128 UR8, c[0x0][0xb10] ;  /* 0x00016200ff0877ac */ /* 0x000e620008000c00 */
[----:B------:R-:W2:Y:S01]  /*1650*/  LDCU UR12, c[0x0][0xb0c] ;  /* 0x00016180ff0c77ac */ /* 0x000ea20008000800 */
[----:B------:R-:W3:Y:S01]  /*1660*/  LDCU UR13, c[0x0][0xb20] ;  /* 0x00016400ff0d77ac */ /* 0x000ee20008000800 */
[----:B-1----:R-:W-:Y:S02]  /*1670*/  UIMAD.WIDE.U32 UR6, UR16, UR8, URZ ;  /* 0x00000008100672a5 */ /* 0x002fe4000f8e00ff */
[----:B------:R-:W-:Y:S02]  /*1680*/  UIMAD.WIDE.U32 UR4, UR20, UR11, URZ ;  /* 0x0000000b140472a5 */ /* 0x000fe4000f8e00ff */
[----:B--2---:R-:W-:Y:S02]  /*1690*/  UISETP.NE.AND UP2, UPT, UR12, 0x1, UPT ;  /* 0x000000010c00788c */ /* 0x004fe4000bf45270 */
[----:B------:R-:W-:Y:S01]  /*16a0*/  UISETP.NE.AND UP1, UPT, UR10, 0x1, UPT ;  /* 0x000000010a00788c */ /* 0x000fe2000bf25270 */
[----:B------:R-:W-:-:S02]  /*16b0*/  UMOV UR6, UR7 ;  /* 0x0000000700067c82 */ /* 0x000fc40008000000 */
[----:B------:R-:W-:Y:S01]  /*16c0*/  UMOV UR4, UR5 ;  /* 0x0000000500047c82 */ /* 0x000fe20008000000 */
[----:B------:R-:W-:Y:S02]  /*16d0*/  USHF.R.U32.HI UR6, URZ, UR9, UR6 ;  /* 0x00000009ff067299 */ /* 0x000fe40008011606 */
[----:B---3--:R-:W-:Y:S02]  /*16e0*/  USHF.R.U32.HI UR4, URZ, UR13, UR4 ;  /* 0x0000000dff047299 */ /* 0x008fe40008011604 */
[----:B------:R-:W-:Y:S02]  /*16f0*/  USEL UR5, UR16, UR6, !UP2 ;  /* 0x0000000610057287 */ /* 0x000fe4000d000000 */
[----:B------:R-:W-:-:S04]  /*1700*/  USEL UR4, UR20, UR4, !UP1 ;  /* 0x0000000414047287 */ /* 0x000fc8000c800000 */
[----:B------:R-:W-:Y:S02]  /*1710*/  UIADD3 UR6, UPT, UPT, UR5, -UR4, URZ ;  /* 0x8000000405067290 */ /* 0x000fe4000fffe0ff */
[----:B------:R-:W-:Y:S02]  /*1720*/  UIADD3 UR4, UPT, UPT, -UR5, UR4, URZ ;  /* 0x0000000405047290 */ /* 0x000fe4000fffe1ff */
[----:B------:R-:W-:Y:S02]  /*1730*/  UIMAD UR20, UR6, UR10, UR20 ;  /* 0x0000000a061472a4 */ /* 0x000fe4000f8e0214 */
[----:B------:R-:W-:-:S12]  /*1740*/  UIMAD UR16, UR4, UR12, UR16 ;  /* 0x0000000c041072a4 */ /* 0x000fd8000f8e0210 */
.L_x_19:
[----:B------:R-:W-:Y:S05]  /*1750*/  BRA.U !UP5, `(.L_x_20) ;  /* 0x000000010d0c7547 */ /* 0x000fea000b800000 */
[----:B------:R-:W-:Y:S01]  /*1760*/  UCGABAR_WAIT ;  /* 0x0000000000007dc7 */ /* 0x000fe20008000000 */
[----:B------:R-:W-:Y:S01]  /*1770*/  CCTL.IVALL ;  /* 0x00000000ff00798f */ /* 0x000fe20002000000 */
[----:B------:R-:W-:Y:S05]  /*1780*/  BRA `(.L_x_21) ;  /* 0x0000000000047947 */ /* 0x000fea0003800000 */
.L_x_20:
[----:B------:R-:W-:Y:S06]  /*1790*/  BAR.SYNC.DEFER_BLOCKING 0x0 ;  /* 0x0000000000007b1d */ /* 0x000fec0000010000 */
.L_x_21:
[----:B------:R-:W-:Y:S05]  /*17a0*/  BRA.U UP0, `(.L_x_22) ;  /* 0x0000001500047547 */ /* 0x000fea000b800000 */
[----:B------:R-:W1:Y:S01]  /*17b0*/  LDCU UR6, c[0x0][0x38c] ;  /* 0x00007180ff0677ac */ /* 0x000e620008000800 */
[----:B------:R-:W-:Y:S01]  /*17c0*/  PLOP3.LUT P1, PT, PT, PT, UP3, 0x80, 0x8 ;  /* 0x000000000008781c */ /* 0x000fe20003f2f038 */
[----:B------:R-:W-:Y:S01]  /*17d0*/  IMAD.MOV.U32 R12, RZ, RZ, 0x1 ;  /* 0x00000001ff0c7424 */ /* 0x000fe200078e00ff */
[----:B------:R-:W-:Y:S02]  /*17e0*/  ISETP.NE.AND P2, PT, R3, RZ, P3 ;  /* 0x000000ff0300720c */ /* 0x000fe40001f45270 */
[----:B------:R-:W-:Y:S02]  /*17f0*/  CS2R R10, SRZ ;  /* 0x00000000000a7805 */ /* 0x000fe4000001ff00 */
[----:B------:R-:W-:Y:S01]  /*1800*/  PLOP3.LUT P1, PT, P1, PT, PT, 0x8, 0x80 ;  /* 0x000000000080781c */ /* 0x000fe20000f2e170 */
[----:B------:R-:W-:Y:S01]  /*1810*/  IMAD.MOV.U32 R9, RZ, RZ, RZ ;  /* 0x000000ffff097224 */ /* 0x000fe200078e00ff */
[----:B------:R-:W2:Y:S01]  /*1820*/  LDCU UR38, c[0x0][0x370] ;  /* 0x00006e00ff2677ac */ /* 0x000ea20008000800 */
[----:B------:R-:W-:Y:S01]  /*1830*/  IMAD.MOV.U32 R8, RZ, RZ, 0x1 ;  /* 0x00000001ff087424 */ /* 0x000fe200078e00ff */
[----:B------:R-:W3:Y:S01]  /*1840*/  LDCU.64 UR26, c[0x0][0x348] ;  /* 0x00006900ff1a77ac */ /* 0x000ee20008000a00 */
[----:B------:R-:W-:Y:S01]  /*1850*/  ULEA.HI UR43, UR22, UR46, URZ, 0x19 ;  /* 0x0000002e162b7291 */ /* 0x000fe2000f8fc8ff */
[----:B------:R-:W4:Y:S01]  /*1860*/  LDCU UR37, c[0x0][0x374] ;  /* 0x00006e80ff2577ac */ /* 0x000f220008000800 */
[----:B-1----:R-:W-:-:S02]  /*1870*/  UIADD3 UR5, UPT, UPT, UR6, 0x7f, URZ ;  /* 0x0000007f06057890 */ /* 0x002fc4000fffe0ff */
[----:B------:R-:W-:Y:S02]  /*1880*/  UIADD3 UR47, UPT, UPT, UR6, 0xfe, URZ ;  /* 0x000000fe062f7890 */ /* 0x000fe4000fffe0ff */
[----:B------:R-:W-:Y:S01]  /*1890*/  USHF.R.S32.HI UR4, URZ, 0x1f, UR5 ;  /* 0x0000001fff047899 */ /* 0x000fe20008011405 */
[----:B------:R-:W-:-:S03]  /*18a0*/  UMOV UR7, URZ ;  /* 0x000000ff00077c82 */ /* 0x000fc60008000000 */
[----:B------:R-:W-:Y:S02]  /*18b0*/  ULEA.HI UR4, UR4, UR5, URZ, 0x7 ;  /* 0x0000000504047291 */ /* 0x000fe4000f8f38ff */
[----:B------:R-:W-:Y:S02]  /*18c0*/  UIADD3 UR5, UPT, UPT, UR6, -0x1, URZ ;  /* 0xffffffff06057890 */ /* 0x000fe4000fffe0ff */
[----:B------:R-:W-:Y:S02]  /*18d0*/  USHF.R.S32.HI UR40, URZ, 0x7, UR4 ;  /* 0x00000007ff287899 */ /* 0x000fe40008011404 */
[----:B------:R-:W-:Y:S02]  /*18e0*/  UISETP.GE.U32.AND UP1, UPT, UR5, -0xff, UPT ;  /* 0xffffff010500788c */ /* 0x000fe4000bf26070 */
[----:B------:R-:W-:-:S04]  /*18f0*/  UISETP.LT.U32.AND UP0, UPT, UR40, 0x5, UPT ;  /* 0x000000052800788c */ /* 0x000fc8000bf01070 */
[----:B------:R-:W-:Y:S02]  /*1900*/  USEL UR39, UR40, 0x5, UP0 ;  /* 0x0000000528277887 */ /* 0x000fe40008000000 */
[----:B------:R-:W-:Y:S02]  /*1910*/  UISETP.NE.AND UP0, UPT, UR17, URZ, UPT ;  /* 0x000000ff1100728c */ /* 0x000fe4000bf05270 */
[----:B------:R-:W-:Y:S02]  /*1920*/  UIADD3 UR4, UPT, UPT, UR39, -0x1, URZ ;  /* 0xffffffff27047890 */ /* 0x000fe4000fffe0ff */
[----:B------:R-:W-:Y:S02]  /*1930*/  @UP1 UIADD3 UR4, UPT, UPT, UR39, URZ, URZ ;  /* 0x000000ff27041290 */ /* 0x000fe4000fffe0ff */
[----:B------:R-:W-:Y:S02]  /*1940*/  USEL UR23, UR41, 0x2, UP0 ;  /* 0x0000000229177887 */ /* 0x000fe40008000000 */
[----:B------:R-:W-:-:S02]  /*1950*/  UIADD3 UR44, UPT, UPT, UR40, -UR39, URZ ;  /* 0x80000027282c7290 */ /* 0x000fc4000fffe0ff */
[----:B------:R-:W-:Y:S02]  /*1960*/  UIADD3 UR25, UPT, UPT, UR4, 0x1, URZ ;  /* 0x0000000104197890 */ /* 0x000fe4000fffe0ff */
[----:B--234-:R-:W-:-:S12]  /*1970*/  UIADD3 UR41, UPT, UPT, -UR4, URZ, URZ ;  /* 0x000000ff04297290 */ /* 0x01cfd8000fffe1ff */
.L_x_42:
[----:B------:R-:W-:Y:S01]  /*1980*/  UISETP.NE.AND UP0, UPT, UR45, URZ, UPT ;  /* 0x000000ff2d00728c */ /* 0x000fe2000bf05270 */
[----:B-1----:R-:W1:Y:S08]  /*1990*/  S2UR UR45, SR_CgaCtaId ;  /* 0x00000000002d79c3 */ /* 0x002e700000008800 */
[----:B------:R-:W-:Y:S05]  /*19a0*/  BRA.U UP0, `(.L_x_23) ;  /* 0x0000000100347547 */ /* 0x000fea000b800000 */
[----:B------:R-:W2:Y:S01]  /*19b0*/  S2R R0, SR_CgaCtaId ;  /* 0x0000000000007919 */ /* 0x000ea20000008800 */
[----:B------:R-:W-:Y:S02]  /*19c0*/  MOV R3, 0x400 ;  /* 0x0000040000037802 */ /* 0x000fe40000000f00 */
[----:B------:R-:W-:Y:S02]  /*19d0*/  SHF.L.U32 R2, R8, 0x1f, RZ ;  /* 0x0000001f08027819 */ /* 0x000fe400000006ff */
[----:B--2---:R-:W-:-:S05]  /*19e0*/  LEA R0, R0, R3, 0x18 ;  /* 0x0000000300007211 */ /* 0x004fca00078ec0ff */
[----:B------:R-:W-:-:S04]  /*19f0*/  IMAD R3, R9, 0x8, R0 ;  /* 0x0000000809037824 */ /* 0x000fc800078e0200 */
[----:B------:R-:W2:Y:S02]  /*1a00*/  SYNCS.PHASECHK.TRANS64.TRYWAIT P0, [R3+URZ+0xf0], R2 ;  /* 0x0000f002030075a7 */ /* 0x000ea400080011ff */
[----:B--2---:R-:W-:Y:S05]  /*1a10*/  @!P0 BRA `(.L_x_24) ;  /* 0x000000a000e88947 */ /* 0x004fea0003800000 */
.L_x_145:
[----:B------:R-:W-:Y:S01]  /*1a20*/  VIADD R9, R9, 0x1 ;  /* 0x0000000109097836 */ /* 0x000fe20000000000 */
[----:B------:R2:W-:Y:S04]  /*1a30*/  SYNCS.ARRIVE.TRANS64.A1T0 RZ, [R3+URZ+0xe0], RZ ;  /* 0x0000e0ff03ff79a7 */ /* 0x0005e800081000ff */
[----:B------:R-:W-:-:S04]  /*1a40*/  ISETP.NE.AND P0, PT, R9, 0x2, PT ;  /* 0x000000020900780c */ /* 0x000fc80003f05270 */
[----:B------:R-:W-:Y:S02]  /*1a50*/  SEL R9, R9, RZ, P0 ;  /* 0x000000ff09097207 */ /* 0x000fe40000000000 */
[----:B--2---:R-:W-:-:S04]  /*1a60*/  SEL R3, RZ, 0x1, P0 ;  /* 0x00000001ff037807 */ /* 0x004fc80000000000 */
[----:B------:R-:W-:-:S07]  /*1a70*/  LOP3.LUT R8, R8, R3, RZ, 0x3c, !PT ;  /* 0x0000000308087212 */ /* 0x000fce00078e3cff */
.L_x_23:
[----:B------:R-:W-:Y:S01]  /*1a80*/  UMOV UR6, 0x400 ;  /* 0x0000040000067882 */ /* 0x000fe20000000000 */
[----:B------:R-:W-:Y:S01]  /*1a90*/  SHF.L.U32 R0, R12, 0x1f, RZ ;  /* 0x0000001f0c007819 */ /* 0x000fe200000006ff */
[----:B-1----:R-:W-:Y:S02]  /*1aa0*/  ULEA UR6, UR45, UR6, 0x18 ;  /* 0x000000062d067291 */ /* 0x002fe4000f8ec0ff */
[----:B------:R-:W-:Y:S02]  /*1ab0*/  UISETP.GE.U32.AND UP0, UPT, UR47, 0xff, UPT ;  /* 0x000000ff2f00788c */ /* 0x000fe4000bf06070 */
[----:B------:R-:W-:Y:S02]  /*1ac0*/  ULEA UR4, UR7, UR6, 0x3 ;  /* 0x0000000607047291 */ /* 0x000fe4000f8e18ff */
[----:B------:R-:W-:Y:S01]  /*1ad0*/  ULEA UR11, UR20, UR46, 0x8 ;  /* 0x0000002e140b7291 */ /* 0x000fe2000f8e40ff */
[----:B------:R-:W-:-:S06]  /*1ae0*/  UMOV UR13, URZ ;  /* 0x000000ff000d7c82 */ /* 0x000fcc0008000000 */
[----:B------:R1:W2:Y:S01]  /*1af0*/  SYNCS.PHASECHK.TRANS64.TRYWAIT P0, [UR4+0x28], R0 ;  /* 0x00002800ff0075a7 */ /* 0x0002a20008001104 */
[----:B------:R-:W-:-:S04]  /*1b00*/  ULEA.HI UR4, UR16, UR16, URZ, 0x1 ;  /* 0x0000001010047291 */ /* 0x000fc8000f8f08ff */
[----:B------:R-:W-:-:S04]  /*1b10*/  USHF.L.U32 UR4, UR4, 0x7, URZ ;  /* 0x0000000704047899 */ /* 0x000fc800080006ff */
[----:B------:R-:W-:-:S04]  /*1b20*/  ULOP3.LUT UR35, UR4, 0xffffff00, URZ, 0xc0, !UPT ;  /* 0xffffff0004237892 */ /* 0x000fc8000f8ec0ff */
[----:B------:R-:W-:Y:S01]  /*1b30*/  UIADD3 UR35, UPT, UPT, UR43, UR35, URZ ;  /* 0x000000232b237290 */ /* 0x000fe2000fffe0ff */
[----:B------:R-:W-:Y:S11]  /*1b40*/  BRA.U !UP0, `(.L_x_25) ;  /* 0x0000000108c47547 */ /* 0x000ff6000b800000 */
[----:B------:R-:W-:Y:S01]  /*1b50*/  UMOV UR16, UR41 ;  /* 0x0000002900107c82 */ /* 0x000fe20008000000 */
[----:B------:R-:W-:Y:S01]  /*1b60*/  UMOV UR4, UR7 ;  /* 0x0000000700047c82 */ /* 0x000fe20008000000 */
[----:B------:R-:W-:-:S05]  /*1b70*/  UMOV UR34, URZ ;  /* 0x000000ff00227c82 */ /* 0x000fca0008000000 */
.L_x_31:
[----:B------:R-:W-:Y:S01]  /*1b80*/  ULEA UR33, UR4, UR6, 0x3 ;  /* 0x0000000604217291 */ /* 0x000fe2000f8e18ff */
[----:B------:R-:W-:Y:S01]  /*1b90*/  @P3 MOV R2, 0x10000 ;  /* 0x0001000000023802 */ /* 0x000fe20000000f00 */
[----:B--234-:R-:W-:Y:S10]  /*1ba0*/  @P0 BRA `(.L_x_26) ;  /* 0x00000000000c0947 */ /* 0x01cff40003800000 */
[----:B------:R-:W-:-:S04]  /*1bb0*/  SHF.L.U32 R3, R12, 0x1f, RZ ;  /* 0x0000001f0c037819 */ /* 0x000fc800000006ff */
[----:B------:R-:W2:Y:S02]  /*1bc0*/  SYNCS.PHASECHK.TRANS64.TRYWAIT P0, [UR33+0x28], R3 ;  /* 0x00002803ff0075a7 */ /* 0x000ea40008001121 */
[----:B--2---:R-:W-:Y:S05]  /*1bd0*/  @!P0 BRA `(.L_x_27) ;  /* 0x000000a0008c8947 */ /* 0x004fea0003800000 */
.L_x_26:
[----:B------:R2:W-:Y:S01]  /*1be0*/  @P3 SYNCS.ARRIVE.TRANS64 RZ, [UR33], R2 ;  /* 0x00000002ffff39a7 */ /* 0x0005e20008000021 */
[----:B------:R-:W-:Y:S02]  /*1bf0*/  ULOP3.LUT UR5, UR23, 0x2, URZ, 0xfc, !UPT ;  /* 0x0000000217057892 */ /* 0x000fe4000f8efcff */
[----:B------:R-:W-:Y:S02]  /*1c00*/  UIADD3 UR16, UPT, UPT, UR16, 0x1, URZ ;  /* 0x0000000110107890 */ /* 0x000fe4000fffe0ff */
[----:B------:R-:W-:Y:S02]  /*1c10*/  UISETP.NE.AND UP0, UPT, UR5, 0x2, UPT ;  /* 0x000000020500788c */ /* 0x000fe4000bf05270 */
[----:B------:R-:W-:-:S07]  /*1c20*/  UISETP.NE.AND UP2, UPT, UR16, 0x1, UPT ;  /* 0x000000011000788c */ /* 0x000fce000bf45270 */
[----:B------:R-:W-:Y:S05]  /*1c30*/  BRA.U UP0, `(.L_x_28) ;  /* 0x0000000100047547 */ /* 0x000fea000b800000 */
[----:B------:R-:W-:Y:S05]  /*1c40*/  BPT.TRAP 0x1 ;  /* 0x000000040000795c */ /* 0x000fea0000300000 */
.L_x_28:
[----:B------:R-:W-:Y:S04]  /*1c50*/  BSSY.RECONVERGENT B0, `(.L_x_29) ;  /* 0x0000003000007945 */ /* 0x000fe80003800200 */
[----:B------:R-:W-:Y:S05]  /*1c60*/  @!P2 BRA `(.L_x_30) ;  /* 0x000000000004a947 */ /* 0x000fea0003800000 */
[----:B------:R-:W-:Y:S05]  /*1c70*/  BPT.TRAP 0x1 ;  /* 0x000000040000795c */ /* 0x000fea0000300000 */
.L_x_30:
[----:B------:R-:W-:Y:S05]  /*1c80*/  BSYNC.RECONVERGENT B0 ;  /* 0x0000000000007941 */ /* 0x000fea0003800200 */
.L_x_29:
[----:B------:R-:W-:Y:S02]  /*1c90*/  UIADD3 UR5, UPT, UPT, UR4, 0x1, URZ ;  /* 0x0000000104057890 */ /* 0x000fe4000fffe0ff */
[----:B------:R-:W-:Y:S02]  /*1ca0*/  UIADD3 UR14, UP1, UPT, UR26, 0x80, URZ ;  /* 0x000000801a0e7890 */ /* 0x000fe4000ff3e0ff */
[----:B------:R-:W-:Y:S02]  /*1cb0*/  UISETP.NE.AND UP0, UPT, UR5, 0x5, UPT ;  /* 0x000000050500788c */ /* 0x000fe4000bf05270 */
[----:B------:R-:W-:Y:S02]  /*1cc0*/  ULOP3.LUT UR33, UR33, 0xfefffff8, URZ, 0xc0, !UPT ;  /* 0xfefffff821217892 */ /* 0x000fe4000f8ec0ff */
[----:B------:R-:W-:Y:S02]  /*1cd0*/  USEL UR8, URZ, 0x1, UP0 ;  /* 0x00000001ff087887 */ /* 0x000fe40008000000 */
[----:B------:R-:W-:-:S02]  /*1ce0*/  USEL UR7, UR5, URZ, UP0 ;  /* 0x000000ff05077287 */ /* 0x000fc40008000000 */
[----:B------:R-:W-:Y:S02]  /*1cf0*/  UIADD3.X UR15, UPT, UPT, URZ, UR27, URZ, UP1, !UPT ;  /* 0x0000001bff0f7290 */ /* 0x000fe40008ffe4ff */
[----:B------:R-:W-:Y:S01]  /*1d00*/  ULEA UR5, UR7, UR6, 0x3 ;  /* 0x0000000607057291 */ /* 0x000fe2000f8e18ff */
[----:B------:R-:W-:Y:S01]  /*1d10*/  LOP3.LUT R12, R12, UR8, RZ, 0x3c, !PT ;  /* 0x000000080c0c7c12 */ /* 0x000fe2000f8e3cff */
[----:B------:R-:W-:Y:S02]  /*1d20*/  USHF.L.U32 UR8, UR4, 0xe, URZ ;  /* 0x0000000e04087899 */ /* 0x000fe400080006ff */
[----:B------:R-:W-:Y:S01]  /*1d30*/  UIADD3 UR4, UP0, UPT, UR26, 0x180, URZ ;  /* 0x000001801a047890 */ /* 0x000fe2000ff1e0ff */
[----:B-1----:R-:W-:Y:S01]  /*1d40*/  SHF.L.U32 R0, R12, 0x1f, RZ ;  /* 0x0000001f0c007819 */ /* 0x002fe200000006ff */
[----:B------:R-:W-:Y:S02]  /*1d50*/  ULOP3.LUT UR32, UR8, UR22, URZ, 0xfc, !UPT ;  /* 0x0000001608207292 */ /* 0x000fe4000f8efcff */
[----:B------:R-:W-:Y:S01]  /*1d60*/  UPRMT UR13, URZ, 0x5410, UR21 ;  /* 0x00005410ff0d7896 */ /* 0x000fe20008000015 */
[----:B------:R3:W4:Y:S01]  /*1d70*/  SYNCS.PHASECHK.TRANS64.TRYWAIT P0, [UR5+0x28], R0 ;  /* 0x00002800ff0075a7 */ /* 0x0007220008001105 */
[----:B------:R-:W-:-:S02]  /*1d80*/  UIADD3 UR32, UPT, UPT, UR6, 0xc400, UR32 ;  /* 0x0000c40006207890 */ /* 0x000fc4000fffe020 */
[----:B------:R-:W-:Y:S02]  /*1d90*/  UIADD3 UR8, UPT, UPT, UR6, 0x20400, UR8 ;  /* 0x0002040006087890 */ /* 0x000fe4000fffe008 */
[----:B------:R-:W-:Y:S01]  /*1da0*/  UIADD3.X UR5, UPT, UPT, URZ, UR27, URZ, UP0, !UPT ;  /* 0x0000001bff057290 */ /* 0x000fe200087fe4ff */
[----:B------:R-:W-:Y:S01]  /*1db0*/  UMOV UR18, 0x0 ;  /* 0x0000000000127882 */ /* 0x000fe20000000000 */
[----:B------:R-:W-:Y:S01]  /*1dc0*/  UMOV UR19, 0x10000000 ;  /* 0x1000000000137882 */ /* 0x000fe20000000000 */
[----:B------:R-:W-:Y:S01]  /*1dd0*/  UMOV UR10, UR34 ;  /* 0x00000022000a7c82 */ /* 0x000fe20008000000 */
[----:B------:R-:W-:Y:S01]  /*1de0*/  UMOV UR12, UR36 ;  /* 0x00000024000c7c82 */ /* 0x000fe20008000000 */
[----:B------:R-:W-:Y:S01]  /*1df0*/  UMOV UR9, UR33 ;  /* 0x0000002100097c82 */ /* 0x000fe20008000000 */
[----:B------:R1:W-:Y:S03]  /*1e00*/  UTMALDG.3D.MULTICAST.2CTA [UR32], [UR14], UR13, desc[UR18] ;  /* 0x000012200e0073b4 */ /* 0x0003e6000821180d */
[----:B------:R2:W-:Y:S01]  /*1e10*/  UTMALDG.3D.2CTA [UR8], [UR4], desc[UR18] ;  /* 0x00001208040075b4 */ /* 0x0005e20008211000 */
[----:B-1----:R-:W-:Y:S01]  /*1e20*/  UIADD3 UR34, UPT, UPT, UR34, 0x80, URZ ;  /* 0x0000008022227890 */ /* 0x002fe2000fffe0ff */
[----:B------:R-:W-:Y:S01]  /*1e30*/  UMOV UR13, UR25 ;  /* 0x00000019000d7c82 */ /* 0x000fe20008000000 */
[----:B--2---:R-:W-:Y:S01]  /*1e40*/  UMOV UR4, UR7 ;  /* 0x0000000700047c82 */ /* 0x004fe20008000000 */
[----:B------:R-:W-:Y:S09]  /*1e50*/  BRA.U UP2, `(.L_x_31) ;  /* 0xfffffffd02487547 */ /* 0x000ff2000b83ffff */
.L_x_25:
[----:B------:R-:W-:Y:S01]  /*1e60*/  ULEA UR4, UR7, UR6, 0x3 ;  /* 0x0000000607047291 */ /* 0x000fe2000f8e18ff */
[----:B-1-3--:R-:W-:Y:S01]  /*1e70*/  SHF.L.U32 R0, R12, 0x1f, RZ ;  /* 0x0000001f0c007819 */ /* 0x00afe200000006ff */
[----:B------:R-:W-:Y:S01]  /*1e80*/  @!P1 SYNCS.ARRIVE.TRANS64.A1T0 RZ, [UR6+0x98], RZ ;  /* 0x000098ffffff99a7 */ /* 0x000fe20008100006 */
[----:B------:R-:W-:-:S06]  /*1e90*/  UISETP.GT.AND UP0, UPT, UR40, UR39, UPT ;  /* 0x000000272800728c */ /* 0x000fcc000bf04270 */
[----:B--2-4-:R1:W2:Y:S03]  /*1ea0*/  SYNCS.PHASECHK.TRANS64.TRYWAIT P0, [UR4+0x28], R0 ;  /* 0x00002800ff0075a7 */ /* 0x0142a60008001104 */
[----:B------:R-:W-:Y:S05]  /*1eb0*/  BRA.U !UP0, `(.L_x_32) ;  /* 0x0000000108c47547 */ /* 0x000fea000b800000 */
[----:B------:R-:W-:Y:S01]  /*1ec0*/  UIADD3 UR24, UPT, UPT, UR44, UR13, URZ ;  /* 0x0000000d2c187290 */ /* 0x000fe2000fffe0ff */
[----:B------:R-:W-:-:S11]  /*1ed0*/  UMOV UR4, UR7 ;  /* 0x0000000700047c82 */ /* 0x000fd60008000000 */
.L_x_38:
[----:B------:R-:W-:Y:S01]  /*1ee0*/  ULEA UR17, UR4, UR6, 0x3 ;  /* 0x0000000604117291 */ /* 0x000fe2000f8e18ff */
[----:B--2---:R-:W-:Y:S01]  /*1ef0*/  @P3 MOV R2, 0x10000 ;  /* 0x0001000000023802 */ /* 0x004fe20000000f00 */
[----:B--2-4-:R-:W-:Y:S10]  /*1f00*/  @P0 BRA `(.L_x_33) ;  /* 0x00000000000c0947 */ /* 0x014ff40003800000 */
[----:B------:R-:W-:-:S04]  /*1f10*/  SHF.L.U32 R3, R12, 0x1f, RZ ;  /* 0x0000001f0c037819 */ /* 0x000fc800000006ff */
[----:B------:R-:W2:Y:S02]  /*1f20*/  SYNCS.PHASECHK.TRANS64.TRYWAIT P0, [UR17+0x28], R3 ;  /* 0x00002803ff0075a7 */ /* 0x000ea40008001111 */
[----:B--2---:R-:W-:Y:S05]  /*1f30*/  @!P0 BRA `(.L_x_34) ;  /* 0x0000009c00cc8947 */ /* 0x004fea0003800000 */
.L_x_33:
[----:B------:R2:W-:Y:S01]  /*1f40*/  @P3 SYNCS.ARRIVE.TRANS64 RZ, [UR17], R2 ;  /* 0x00000002ffff39a7 */ /* 0x0005e20008000011 */
[----:B------:R-:W-:-:S04]  /*1f50*/  ULOP3.LUT UR5, UR23, 0x2, URZ, 0xfc, !UPT ;  /* 0x0000000217057892 */ /* 0x000fc8000f8efcff */
[----:B------:R-:W-:-:S09]  /*1f60*/  UISETP.NE.AND UP0, UPT, UR5, 0x2, UPT ;  /* 0x000000020500788c */ /* 0x000fd2000bf05270 */
[----:B------:R-:W-:Y:S05]  /*1f70*/  BRA.U UP0, `(.L_x_35) ;  /* 0x0000000100047547 */ /* 0x000fea000b800000 */
[----:B------:R-:W-:Y:S05]  /*1f80*/  BPT.TRAP 0x1 ;  /* 0x000000040000795c */ /* 0x000fea0000300000 */
.L_x_35:
[----:B------:R-:W-:Y:S04]  /*1f90*/  BSSY.RECONVERGENT B0, `(.L_x_36) ;  /* 0x0000003000007945 */ /* 0x000fe80003800200 */
[----:B------:R-:W-:Y:S05]  /*1fa0*/  @!P2 BRA `(.L_x_37) ;  /* 0x000000000004a947 */ /* 0x000fea0003800000 */
[----:B------:R-:W-:Y:S05]  /*1fb0*/  BPT.TRAP 0x1 ;  /* 0x000000040000795c */ /* 0x000fea0000300000 */
.L_x_37:
[----:B------:R-:W-:Y:S05]  /*1fc0*/  BSYNC.RECONVERGENT B0 ;  /* 0x0000000000007941 */ /* 0x000fea0003800200 */
.L_x_36:
[----:B------:R-:W-:Y:S02]  /*1fd0*/  UIADD3 UR5, UPT, UPT, UR4, 0x1, URZ ;  /* 0x0000000104057890 */ /* 0x000fe4000fffe0ff */
[----:B------:R-:W-:Y:S02]  /*1fe0*/  USHF.L.U32 UR18, UR13, 0x7, URZ ;  /* 0x000000070d127899 */ /* 0x000fe400080006ff */
[----:B------:R-:W-:Y:S02]  /*1ff0*/  UISETP.NE.AND UP0, UPT, UR5, 0x5, UPT ;  /* 0x000000050500788c */ /* 0x000fe4000bf05270 */
[----:B------:R-:W-:Y:S02]  /*2000*/  ULOP3.LUT UR17, UR17, 0xfefffff8, URZ, 0xc0, !UPT ;  /* 0xfefffff811117892 */ /* 0x000fe4000f8ec0ff */
[----:B------:R-:W-:Y:S02]  /*2010*/  USEL UR8, URZ, 0x1, UP0 ;  /* 0x00000001ff087887 */ /* 0x000fe40008000000 */
[----:B------:R-:W-:-:S02]  /*2020*/  USEL UR7, UR5, URZ, UP0 ;  /* 0x000000ff05077287 */ /* 0x000fc40008000000 */
[----:B------:R-:W-:Y:S02]  /*2030*/  UIADD3 UR14, UP0, UPT, UR26, 0x180, URZ ;  /* 0x000001801a0e7890 */ /* 0x000fe4000ff1e0ff */
        /* <DEDUP_REMOVED lines=9> */
[----:B------:R-:W-:Y:S02]  /*20d0*/  UIADD3.X UR5, UPT, UPT, URZ, UR27, URZ, UP1, !UPT ;  /* 0x0000001bff057290 */ /* 0x000fe40008ffe4ff */
[----:B------:R-:W-:Y:S02]  /*20e0*/  UIADD3 UR8, UPT, UPT, UR6, 0x20400, UR8 ;  /* 0x0002040006087890 */ /* 0x000fe4000fffe008 */
[----:B------:R-:W-:Y:S01]  /*20f0*/  UIADD3.X UR15, UPT, UPT, URZ, UR27, URZ, UP0, !UPT ;  /* 0x0000001bff0f7290 */ /* 0x000fe200087fe4ff */
[----:B------:R-:W-:Y:S01]  /*2100*/  UMOV UR28, 0x0 ;  /* 0x00000000001c7882 */ /* 0x000fe20000000000 */
[----:B------:R-:W-:Y:S01]  /*2110*/  UMOV UR29, 0x10000000 ;  /* 0x10000000001d7882 */ /* 0x000fe20000000000 */
[----:B------:R-:W-:Y:S01]  /*2120*/  UMOV UR19, UR35 ;  /* 0x0000002300137c82 */ /* 0x000fe20008000000 */
[----:B------:R-:W-:Y:S01]  /*2130*/  UMOV UR20, UR36 ;  /* 0x0000002400147c82 */ /* 0x000fe20008000000 */
[----:B------:R-:W-:Y:S01]  /*2140*/  UMOV UR12, UR36 ;  /* 0x00000024000c7c82 */ /* 0x000fe20008000000 */
[----:B------:R1:W-:Y:S01]  /*2150*/  UTMALDG.3D.MULTICAST.2CTA [UR16], [UR4], UR10, desc[UR28] ;  /* 0x00001c10040073b4 */ /* 0x0003e2000821180a */
[----:B------:R-:W-:Y:S01]  /*2160*/  UMOV UR9, UR17 ;  /* 0x0000001100097c82 */ /* 0x000fe20008000000 */
[----:B------:R-:W-:-:S04]  /*2170*/  UIADD3 UR13, UPT, UPT, UR13, 0x1, URZ ;  /* 0x000000010d0d7890 */ /* 0x000fc8000fffe0ff */
[----:B------:R-:W-:Y:S01]  /*2180*/  UISETP.NE.AND UP0, UPT, UR13, UR24, UPT ;  /* 0x000000180d00728c */ /* 0x000fe2000bf05270 */
[----:B-1----:R-:W-:Y:S01]  /*2190*/  UMOV UR10, UR18 ;  /* 0x00000012000a7c82 */ /* 0x002fe20008000000 */
[----:B------:R-:W-:Y:S01]  /*21a0*/  UMOV UR4, UR7 ;  /* 0x0000000700047c82 */ /* 0x000fe20008000000 */
[----:B------:R3:W-:Y:S06]  /*21b0*/  UTMALDG.3D.2CTA [UR8], [UR14], desc[UR28] ;  /* 0x00001c080e0075b4 */ /* 0x0007ec0008211000 */
[----:B---3--:R-:W-:Y:S05]  /*21c0*/  BRA.U UP0, `(.L_x_38) ;  /* 0xfffffffd00447547 */ /* 0x008fea000b83ffff */
.L_x_32:
[C---:B------:R-:W-:Y:S01]  /*21d0*/  LEA R3, R11.reuse, UR6, 0x3 ;  /* 0x000000060b037c11 */ /* 0x040fe2000f8e18ff */
[----:B------:R-:W-:Y:S01]  /*21e0*/  NOP ;  /* 0x0000000000007918 */ /* 0x000fe20000000000 */
[----:B-1----:R-:W-:Y:S02]  /*21f0*/  SHF.L.U32 R0, R10, 0x1f, RZ ;  /* 0x0000001f0a007819 */ /* 0x002fe400000006ff */
[----:B------:R-:W-:Y:S02]  /*2200*/  LEA R5, R11, UR6, 0x4 ;  /* 0x000000060b057c11 */ /* 0x000fe4000f8e20ff */
[----:B--2-4-:R-:W1:Y:S02]  /*2210*/  SYNCS.PHASECHK.TRANS64.TRYWAIT P0, [R3+URZ+0xa0], R0 ;  /* 0x0000a000030075a7 */ /* 0x014e6400080011ff */
[----:B-1----:R-:W-:Y:S05]  /*2220*/  @!P0 BRA `(.L_x_39) ;  /* 0x0000009c00288947 */ /* 0x002fea0003800000 */
.L_x_148:
[----:B------:R-:W2:Y:S01]  /*2230*/  LDS.128 R4, [R5+0x110] ;  /* 0x0001100005047984 */ /* 0x000ea20000000c00 */
[----:B------:R-:W-:Y:S01]  /*2240*/  UISETP.GE.AND UP0, UPT, UR42, 0x1, UPT ;  /* 0x000000012a00788c */ /* 0x000fe2000bf06270 */
[----:B------:R-:W-:Y:S01]  /*2250*/  @!PT LDS RZ, [RZ] ;  /* 0x00000000fffff984 */ /* 0x000fe20000000800 */
[----:B------:R-:W-:Y:S01]  /*2260*/  @!PT LDS RZ, [RZ] ;  /* 0x00000000fffff984 */ /* 0x000fe20000000800 */
[----:B------:R-:W-:Y:S01]  /*2270*/  @!PT LDS RZ, [RZ] ;  /* 0x00000000fffff984 */ /* 0x000fe20000000800 */
[----:B------:R-:W-:Y:S01]  /*2280*/  @!PT LDS RZ, [RZ] ;  /* 0x00000000fffff984 */ /* 0x000fe20000000800 */
[----:B------:R3:W-:Y:S06]  /*2290*/  MEMBAR.ALL.CTA ;  /* 0x0000000000007992 */ /* 0x0007ec0000008000 */
[----:B---3--:R-:W3:Y:S01]  /*22a0*/  FENCE.VIEW.ASYNC.S ;  /* 0x00000000000073c6 */ /* 0x008ee20000000000 */
[----:B--2---:R-:W-:-:S13]  /*22b0*/  LOP3.LUT P0, RZ, R6, 0x1, RZ, 0xc0, !PT ;  /* 0x0000000106ff7812 */ /* 0x004fda000780c0ff */
[----:B---3--:R-:W-:Y:S01]  /*22c0*/  VOTEU.ANY UP1, P0 ;  /* 0x0000000000ff7886 */ /* 0x008fe20000020100 */
[----:B------:R-:W-:-:S13]  /*22d0*/  PLOP3.LUT P0, PT, PT, PT, UP1, 0x80, 0x8 ;  /* 0x000000000008781c */ /* 0x000fda0003f0f018 */
[----:B-1----:R-:W-:Y:S02]  /*22e0*/  @P0 LOP3.LUT R0, R5, 0xffff, RZ, 0xc0, !PT ;  /* 0x0000ffff05000812 */ /* 0x002fe400078ec0ff */
[----:B------:R-:W-:Y:S02]  /*22f0*/  @P0 MOV R2, R4 ;  /* 0x0000000400020202 */ /* 0x000fe40000000f00 */
[----:B------:R-:W-:Y:S01]  /*2300*/  @P0 R2UR UR5, R0 ;  /* 0x00000000000502ca */ /* 0x000fe200000e0000 */
[----:B------:R-:W-:Y:S01]  /*2310*/  VIADD R0, R3, 0xb0 ;  /* 0x000000b003007836 */ /* 0x000fe20000000000 */
[----:B------:R-:W-:Y:S02]  /*2320*/  @P0 SHF.R.U32.HI R4, RZ, 0x10, R5 ;  /* 0x00000010ff040819 */ /* 0x000fe40000011605 */
[----:B------:R-:W-:Y:S02]  /*2330*/  @P0 R2UR UR8, R2 ;  /* 0x00000000020802ca */ /* 0x000fe400000e0000 */
[----:B------:R-:W-:-:S02]  /*2340*/  PRMT R0, RZ, 0x654, R0 ;  /* 0x00000654ff007816 */ /* 0x000fc40000000000 */
[----:B------:R-:W-:Y:S02]  /*2350*/  @P0 R2UR UR4, R4 ;  /* 0x00000000040402ca */ /* 0x000fe400000e0000 */
[----:B------:R1:W-:Y:S03]  /*2360*/  SYNCS.ARRIVE.TRANS64.RED.A1T0 RZ, [R0+URZ], RZ ;  /* 0x000000ff00ff79a7 */ /* 0x0003e600081004ff */
[----:B------:R-:W-:-:S04]  /*2370*/  @UP1 UMOV UR30, UR5 ;  /* 0x00000005001e1c82 */ /* 0x000fc80008000000 */
[----:B------:R-:W-:-:S04]  /*2380*/  @UP1 UMOV UR31, UR8 ;  /* 0x00000008001f1c82 */ /* 0x000fc80008000000 */
[----:B------:R-:W-:Y:S01]  /*2390*/  @UP1 UMOV UR36, UR4 ;  /* 0x0000000400241c82 */ /* 0x000fe20008000000 */
[----:B------:R-:W-:Y:S05]  /*23a0*/  BRA.U !UP0, `(.L_x_40) ;  /* 0x0000000108d47547 */ /* 0x000fea000b800000 */
[----:B------:R-:W2:Y:S01]  /*23b0*/  LDCU.128 UR12, c[0x0][0xb10] ;  /* 0x00016200ff0c77ac */ /* 0x000ea20008000c00 */
[----:B------:R-:W3:Y:S01]  /*23c0*/  LDCU UR24, c[0x0][0xb20] ;  /* 0x00016400ff1877ac */ /* 0x000ee20008000800 */
[----:B------:R-:W4:Y:S01]  /*23d0*/  LDCU UR20, c[0x0][0xb0c] ;  /* 0x00016180ff1477ac */ /* 0x000f220008000800 */
[----:B------:R-:W1:Y:S01]  /*23e0*/  LDCU.64 UR10, c[0x0][0xb28] ;  /* 0x00016500ff0a77ac */ /* 0x000e620008000a00 */
[----:B------:R-:W-:Y:S02]  /*23f0*/  UISETP.NE.AND UP3, UPT, UR42, 0x1, UPT ;  /* 0x000000012a00788c */ /* 0x000fe4000bf65270 */
[----:B--2---:R-:W-:Y:S02]  /*2400*/  UIMAD.WIDE.U32 UR8, UR37, UR15, URZ ;  /* 0x0000000f250872a5 */ /* 0x004fe4000f8e00ff */
[----:B------:R-:W-:Y:S02]  /*2410*/  UIMAD.WIDE.U32 UR4, UR38, UR12, URZ ;  /* 0x0000000c260472a5 */ /* 0x000fe4000f8e00ff */
[----:B------:R-:W-:-:S02]  /*2420*/  UISETP.NE.AND UP0, UPT, UR14, 0x1, UPT ;  /* 0x000000010e00788c */ /* 0x000fc4000bf05270 */
[----:B------:R-:W-:Y:S01]  /*2430*/  UIMAD.WIDE.U32 UR28, UR30, UR15, URZ ;  /* 0x0000000f1e1c72a5 */ /* 0x000fe2000f8e00ff */
[----:B------:R-:W-:Y:S02]  /*2440*/  UMOV UR8, UR9 ;  /* 0x0000000900087c82 */ /* 0x000fe40008000000 */
[----:B------:R-:W-:Y:S01]  /*2450*/  UMOV UR4, UR5 ;  /* 0x0000000500047c82 */ /* 0x000fe20008000000 */
[----:B---3--:R-:W-:Y:S02]  /*2460*/  USHF.R.U32.HI UR8, URZ, UR24, UR8 ;  /* 0x00000018ff087299 */ /* 0x008fe40008011608 */
[----:B----4-:R-:W-:Y:S02]  /*2470*/  UISETP.NE.AND UP2, UPT, UR20, 0x1, UPT ;  /* 0x000000011400788c */ /* 0x010fe4000bf45270 */
[----:B------:R-:W-:Y:S02]  /*2480*/  USHF.R.U32.HI UR4, URZ, UR13, UR4 ;  /* 0x0000000dff047299 */ /* 0x000fe40008011604 */
[----:B------:R-:W-:-:S02]  /*2490*/  USEL UR5, UR37, UR8, !UP0 ;  /* 0x0000000825057287 */ /* 0x000fc4000c000000 */
[----:B------:R-:W-:Y:S02]  /*24a0*/  USEL UR8, UR38, UR4, !UP2 ;  /* 0x0000000426087287 */ /* 0x000fe4000d000000 */
[----:B-1----:R-:W-:Y:S01]  /*24b0*/  UIMAD.WIDE.U32 UR16, UR5, UR10, URZ ;  /* 0x0000000a051072a5 */ /* 0x002fe2000f8e00ff */
[----:B------:R-:W-:Y:S01]  /*24c0*/  UMOV UR4, UR29 ;  /* 0x0000001d00047c82 */ /* 0x000fe20008000000 */
[----:B------:R-:W-:Y:S02]  /*24d0*/  UIMAD.WIDE.U32 UR18, UR31, UR12, URZ ;  /* 0x0000000c1f1272a5 */ /* 0x000fe4000f8e00ff */
[----:B------:R-:W-:-:S03]  /*24e0*/  UIMAD.WIDE.U32 UR28, UR8, UR10, URZ ;  /* 0x0000000a081c72a5 */ /* 0x000fc6000f8e00ff */
[----:B------:R-:W-:Y:S01]  /*24f0*/  UMOV UR16, UR17 ;  /* 0x0000001100107c82 */ /* 0x000fe20008000000 */
[----:B------:R-:W-:Y:S02]  /*2500*/  USHF.R.U32.HI UR4, URZ, UR24, UR4 ;  /* 0x00000018ff047299 */ /* 0x000fe40008011604 */
[----:B------:R-:W-:Y:S01]  /*2510*/  @UP3 USHF.R.U32.HI UR5, URZ, UR11, UR16 ;  /* 0x0000000bff053299 */ /* 0x000fe20008011610 */
[----:B------:R-:W-:Y:S01]  /*2520*/  UMOV UR18, UR19 ;  /* 0x0000001300127c82 */ /* 0x000fe20008000000 */
[----:B------:R-:W-:Y:S01]  /*2530*/  UMOV UR28, UR29 ;  /* 0x0000001d001c7c82 */ /* 0x000fe20008000000 */
[----:B------:R-:W-:Y:S02]  /*2540*/  USHF.R.U32.HI UR13, URZ, UR13, UR18 ;  /* 0x0000000dff0d7299 */ /* 0x000fe40008011612 */
[----:B------:R-:W-:Y:S02]  /*2550*/  USEL UR4, UR30, UR4, !UP0 ;  /* 0x000000041e047287 */ /* 0x000fe4000c000000 */
[----:B------:R-:W-:-:S02]  /*2560*/  @UP3 USHF.R.U32.HI UR8, URZ, UR11, UR28 ;  /* 0x0000000bff083299 */ /* 0x000fc4000801161c */
[----:B------:R-:W-:Y:S02]  /*2570*/  UIMAD UR9, UR42, UR5, URZ ;  /* 0x000000052a0972a4 */ /* 0x000fe4000f8e02ff */
[----:B------:R-:W-:Y:S02]  /*2580*/  USEL UR5, UR31, UR13, !UP2 ;  /* 0x0000000d1f057287 */ /* 0x000fe4000d000000 */
[----:B------:R-:W-:Y:S02]  /*2590*/  UIMAD UR12, UR42, UR8, URZ ;  /* 0x000000082a0c72a4 */ /* 0x000fe4000f8e02ff */
[----:B------:R-:W-:Y:S02]  /*25a0*/  UISETP.GE.AND UP0, UPT, UR4, UR9, UPT ;  /* 0x000000090400728c */ /* 0x000fe4000bf06270 */
[----:B------:R-:W-:Y:S02]  /*25b0*/  UIMAD.WIDE.U32 UR16, UR4, UR10, URZ ;  /* 0x0000000a041072a5 */ /* 0x000fe4000f8e00ff */
[----:B------:R-:W-:-:S02]  /*25c0*/  UISETP.GE.OR UP0, UPT, UR5, UR12, UP0 ;  /* 0x0000000c0500728c */ /* 0x000fc40008706670 */
        /* <DEDUP_REMOVED lines=19> */
.L_x_40:
[----:B------:R-:W2:Y:S02]  /*2700*/  LDCU UR4, c[0x0][0xb30] ;  /* 0x00016600ff0477ac */ /* 0x000ea40008000800 */
[----:B--2---:R-:W-:-:S09]  /*2710*/  UISETP.NE.AND UP0, UPT, UR4, 0x1, UPT ;  /* 0x000000010400788c */ /* 0x004fd2000bf05270 */
[----:B------:R-:W-:Y:S05]  /*2720*/  BRA.U UP0, `(.L_x_41) ;  /* 0x0000000100447547 */ /* 0x000fea000b800000 */
[----:B------:R-:W2:Y:S01]  /*2730*/  LDCU.128 UR12, c[0x0][0xb10] ;  /* 0x00016200ff0c77ac */ /* 0x000ea20008000c00 */
[----:B------:R-:W3:Y:S01]  /*2740*/  LDCU UR10, c[0x0][0xb0c] ;  /* 0x00016180ff0a77ac */ /* 0x000ee20008000800 */
[----:B------:R-:W4:Y:S01]  /*2750*/  LDCU UR11, c[0x0][0xb20] ;  /* 0x00016400ff0b77ac */ /* 0x000f220008000800 */
[----:B--2---:R-:W-:Y:S02]  /*2760*/  UIMAD.WIDE.U32 UR8, UR31, UR12, URZ ;  /* 0x0000000c1f0872a5 */ /* 0x004fe4000f8e00ff */
[----:B------:R-:W-:Y:S02]  /*2770*/  UIMAD.WIDE.U32 UR4, UR30, UR15, URZ ;  /* 0x0000000f1e0472a5 */ /* 0x000fe4000f8e00ff */
[----:B---3--:R-:W-:Y:S02]  /*2780*/  UISETP.NE.AND UP2, UPT, UR10, 0x1, UPT ;  /* 0x000000010a00788c */ /* 0x008fe4000bf45270 */
[----:B------:R-:W-:Y:S01]  /*2790*/  UISETP.NE.AND UP0, UPT, UR14, 0x1, UPT ;  /* 0x000000010e00788c */ /* 0x000fe2000bf05270 */
[----:B------:R-:W-:-:S02]  /*27a0*/  UMOV UR8, UR9 ;  /* 0x0000000900087c82 */ /* 0x000fc40008000000 */
[----:B------:R-:W-:Y:S01]  /*27b0*/  UMOV UR4, UR5 ;  /* 0x0000000500047c82 */ /* 0x000fe20008000000 */
[----:B------:R-:W-:Y:S02]  /*27c0*/  USHF.R.U32.HI UR13, URZ, UR13, UR8 ;  /* 0x0000000dff0d7299 */ /* 0x000fe40008011608 */
[----:B----4-:R-:W-:Y:S02]  /*27d0*/  USHF.R.U32.HI UR4, URZ, UR11, UR4 ;  /* 0x0000000bff047299 */ /* 0x010fe40008011604 */
[----:B------:R-:W-:Y:S02]  /*27e0*/  USEL UR5, UR31, UR13, !UP2 ;  /* 0x0000000d1f057287 */ /* 0x000fe4000d000000 */
[----:B------:R-:W-:-:S04]  /*27f0*/  USEL UR4, UR30, UR4, !UP0 ;  /* 0x000000041e047287 */ /* 0x000fc8000c000000 */
[----:B------:R-:W-:Y:S02]  /*2800*/  UIADD3 UR8, UPT, UPT, UR5, -UR4, URZ ;  /* 0x8000000405087290 */ /* 0x000fe4000fffe0ff */
[----:B------:R-:W-:Y:S02]  /*2810*/  UIADD3 UR4, UPT, UPT, -UR5, UR4, URZ ;  /* 0x0000000405047290 */ /* 0x000fe4000fffe1ff */
[----:B------:R-:W-:Y:S02]  /*2820*/  UIMAD UR30, UR8, UR14, UR30 ;  /* 0x0000000e081e72a4 */ /* 0x000fe4000f8e021e */
[----:B------:R-:W-:-:S12]  /*2830*/  UIMAD UR31, UR4, UR10, UR31 ;  /* 0x0000000a041f72a4 */ /* 0x000fd8000f8e021f */
.L_x_41:
[----:B------:R-:W-:Y:S01]  /*2840*/  VIADD R11, R11, 0x1 ;  /* 0x000000010b0b7836 */ /* 0x000fe20000000000 */
[----:B------:R-:W-:Y:S02]  /*2850*/  R2UR UR5, R161 ;  /* 0x00000000a10572ca */ /* 0x000fe400000e0000 */
[----:B------:R-:W-:Y:S02]  /*2860*/  R2UR UR4, R160 ;  /* 0x00000000a00472ca */ /* 0x000fe400000e0000 */
[C---:B------:R-:W-:Y:S02]  /*2870*/  ISETP.NE.AND P0, PT, R11.reuse, 0x2, PT ;  /* 0x000000020b00780c */ /* 0x040fe40003f05270 */
[----:B------:R-:W-:Y:S02]  /*2880*/  PLOP3.LUT P1, PT, PT, PT, PT, 0x80, 0x8 ;  /* 0x000000000008781c */ /* 0x000fe40003f2f070 */
[----:B------:R-:W-:Y:S02]  /*2890*/  SEL R3, RZ, 0x1, P0 ;  /* 0x00000001ff037807 */ /* 0x000fe40000000000 */
[----:B------:R-:W-:-:S02]  /*28a0*/  SEL R11, R11, RZ, P0 ;  /* 0x000000ff0b0b7207 */ /* 0x000fc40000000000 */
[----:B------:R-:W-:Y:S01]  /*28b0*/  LOP3.LUT R10, R10, R3, RZ, 0x3c, !PT ;  /* 0x000000030a0a7212 */ /* 0x000fe200078e3cff */
[----:B------:R-:W-:Y:S02]  /*28c0*/  UIADD3 UR16, UPT, UPT, UR31, UR5, URZ ;  /* 0x000000051f107290 */ /* 0x000fe4000fffe0ff */
[----:B------:R-:W-:Y:S01]  /*28d0*/  UIADD3 UR20, UPT, UPT, UR30, UR4, URZ ;  /* 0x000000041e147290 */ /* 0x000fe2000fffe0ff */
[----:B------:R-:W-:Y:S11]  /*28e0*/  BRA.U UP1, `(.L_x_42) ;  /* 0xfffffff101247547 */ /* 0x000ff6000b83ffff */
[----:B------:R-:W-:Y:S01]  /*28f0*/  UIADD3 UR8, UPT, UPT, UR6, 0x28, URZ ;  /* 0x0000002806087890 */ /* 0x000fe2000fffe0ff */
[----:B------:R-:W-:-:S03]  /*2900*/  SHF.L.U32 R3, R12, 0x1f, RZ ;  /* 0x0000001f0c037819 */ /* 0x000fc600000006ff */
[----:B------:R-:W-:-:S09]  /*2910*/  ULEA UR4, UR7, UR8, 0x3 ;  /* 0x0000000807047291 */ /* 0x000fd2000f8e18ff */
[----:B------:R-:W2:Y:S02]  /*2920*/  SYNCS.PHASECHK.TRANS64.TRYWAIT P0, [UR4], R3 ;  /* 0x00000003ff0075a7 */ /* 0x000ea40008001104 */
[----:B--2---:R-:W-:Y:S05]  /*2930*/  @!P0 BRA `(.L_x_43) ;  /* 0x0000009400788947 */ /* 0x004fea0003800000 */
.L_x_150:
[----:B------:R-:W-:-:S04]  /*2940*/  UIADD3 UR4, UPT, UPT, UR7, 0x1, URZ ;  /* 0x0000000107047890 */ /* 0x000fc8000fffe0ff */
[----:B------:R-:W-:-:S04]  /*2950*/  UISETP.NE.AND UP0, UPT, UR4, 0x5, UPT ;  /* 0x000000050400788c */ /* 0x000fc8000bf05270 */
[----:B------:R-:W-:Y:S02]  /*2960*/  USEL UR6, URZ, 0x1, UP0 ;  /* 0x00000001ff067887 */ /* 0x000fe40008000000 */
[----:B------:R-:W-:-:S04]  /*2970*/  USEL UR4, UR4, URZ, UP0 ;  /* 0x000000ff04047287 */ /* 0x000fc80008000000 */
[----:B------:R-:W-:Y:S01]  /*2980*/  ULEA UR5, UR4, UR8, 0x3 ;  /* 0x0000000804057291 */ /* 0x000fe2000f8e18ff */
[----:B------:R-:W-:-:S04]  /*2990*/  LOP3.LUT R2, R12, UR6, RZ, 0x3c, !PT ;  /* 0x000000060c027c12 */ /* 0x000fc8000f8e3cff */
[----:B-1----:R-:W-:-:S04]  /*29a0*/  SHF.L.U32 R3, R2, 0x1f, RZ ;  /* 0x0000001f02037819 */ /* 0x002fc800000006ff */
[----:B------:R-:W1:Y:S02]  /*29b0*/  SYNCS.PHASECHK.TRANS64.TRYWAIT P0, [UR5], R3 ;  /* 0x00000003ff0075a7 */ /* 0x000e640008001105 */
[----:B-1----:R-:W-:Y:S05]  /*29c0*/  @!P0 BRA `(.L_x_44) ;  /* 0x00000094006c8947 */ /* 0x002fea0003800000 */
.L_x_152:
        /* <DEDUP_REMOVED lines=9> */
.L_x_154:
        /* <DEDUP_REMOVED lines=9> */
.L_x_156:
[----:B------:R-:W-:-:S04]  /*2af0*/  UIADD3 UR4, UPT, UPT, UR4, 0x1, URZ ;  /* 0x0000000104047890 */ /* 0x000fc8000fffe0ff */
[----:B------:R-:W-:-:S04]  /*2b00*/  UISETP.NE.AND UP0, UPT, UR4, 0x5, UPT ;  /* 0x000000050400788c */ /* 0x000fc8000bf05270 */
[----:B------:R-:W-:Y:S02]  /*2b10*/  USEL UR5, URZ, 0x1, UP0 ;  /* 0x00000001ff057887 */ /* 0x000fe40008000000 */
[----:B------:R-:W-:-:S04]  /*2b20*/  USEL UR4, UR4, URZ, UP0 ;  /* 0x000000ff04047287 */ /* 0x000fc80008000000 */
[----:B------:R-:W-:Y:S01]  /*2b30*/  ULEA UR4, UR4, UR8, 0x3 ;  /* 0x0000000804047291 */ /* 0x000fe2000f8e18ff */
[----:B-1----:R-:W-:-:S04]  /*2b40*/  LOP3.LUT R3, R2, UR5, RZ, 0x3c, !PT ;  /* 0x0000000502037c12 */ /* 0x002fc8000f8e3cff */
[----:B------:R-:W-:Y:S01]  /*2b50*/  SHF.L.U32 R3, R3, 0x1f, RZ ;  /* 0x0000001f03037819 */ /* 0x000fe200000006ff */
[----:B------:R-:W-:-:S07]  /*2b60*/  IMAD.U32 R0, RZ, RZ, UR4 ;  /* 0x00000004ff007e24 */ /* 0x000fce000f8e00ff */
.L_x_47:
[----:B-1----:R1:W2:Y:S02]  /*2b70*/  SYNCS.PHASECHK.TRANS64.TRYWAIT P0, [R0+URZ], R3 ;  /* 0x00000003000075a7 */ /* 0x0022a400080011ff */
[----:B--2---:R-:W-:Y:S05]  /*2b80*/  @!P0 NANOSLEEP.SYNCS 0x989680 ;  /* 0x009896800000895d */ /* 0x004fea0003900000 */
[----:B------:R-:W2:Y:S02]  /*2b90*/  @!P0 SYNCS.PHASECHK.TRANS64 P0, [R0+URZ], R3 ;  /* 0x00000003000085a7 */ /* 0x000ea400080010ff */
[----:B--2---:R-:W-:Y:S05]  /*2ba0*/  @P0 EXIT ;  /* 0x000000000000094d */ /* 0x004fea0003800000 */
[----:B------:R-:W-:Y:S05]  /*2bb0*/  BRA `(.L_x_47) ;  /* 0xfffffffc00ec7947 */ /* 0x000fea000383ffff */
.L_x_22:
[----:B------:R-:W-:-:S04]  /*2bc0*/  UISETP.NE.AND UP0, UPT, UR45, URZ, UPT ;  /* 0x000000ff2d00728c */ /* 0x000fc8000bf05270 */
[----:B------:R-:W-:-:S09]  /*2bd0*/  UISETP.NE.OR UP0, UPT, UR17, 0x1, UP0 ;  /* 0x000000011100788c */ /* 0x000fd20008705670 */
[----:B------:R-:W-:Y:S05]  /*2be0*/  BRA.U UP0, `(.L_x_48) ;  /* 0x0000000500487547 */ /* 0x000fea000b800000 */
[----:B------:R-:W-:Y:S01]  /*2bf0*/  ISETP.GE.U32.AND P2, PT, R3, 0x4, PT ;  /* 0x000000040300780c */ /* 0x000fe20003f46070 */
[----:B------:R-:W-:Y:S01]  /*2c00*/  IMAD.MOV.U32 R12, RZ, RZ, 0x1 ;  /* 0x00000001ff0c7424 */ /* 0x000fe200078e00ff */
[----:B------:R-:W-:Y:S02]  /*2c10*/  CS2R R10, SRZ ;  /* 0x00000000000a7805 */ /* 0x000fe4000001ff00 */
[----:B------:R-:W-:Y:S01]  /*2c20*/  CS2R R8, SRZ ;  /* 0x0000000000087805 */ /* 0x000fe2000001ff00 */
[----:B------:R-:W-:Y:S01]  /*2c30*/  UMOV UR6, 0x400 ;  /* 0x0000040000067882 */ /* 0x000fe20000000000 */
[----:B------:R-:W-:Y:S01]  /*2c40*/  UMOV UR5, URZ ;  /* 0x000000ff00057c82 */ /* 0x000fe20008000000 */
[----:B------:R-:W-:-:S12]  /*2c50*/  ULEA UR6, UR45, UR6, 0x18 ;  /* 0x000000062d067291 */ /* 0x000fd8000f8ec0ff */
.L_x_52:
[----:B------:R-:W-:Y:S02]  /*2c60*/  LEA R0, R8, UR6, 0x3 ;  /* 0x0000000608007c11 */ /* 0x000fe4000f8e18ff */
[----:B------:R-:W-:-:S03]  /*2c70*/  SHF.L.U32 R5, R9, 0x1f, RZ ;  /* 0x0000001f09057819 */ /* 0x000fc600000006ff */
[----:B------:R-:W-:Y:S01]  /*2c80*/  VIADD R4, R0, 0xf0 ;  /* 0x000000f000047836 */ /* 0x000fe20000000000 */
[----:B------:R-:W1:Y:S02]  /*2c90*/  SYNCS.PHASECHK.TRANS64.TRYWAIT P0, [R0+URZ+0xe0], R5 ;  /* 0x0000e005000075a7 */ /* 0x000e6400080011ff */
[----:B-1----:R-:W-:Y:S05]  /*2ca0*/  @!P0 BRA `(.L_x_49) ;  /* 0x0000009000fc8947 */ /* 0x002fea0003800000 */
.L_x_157:
[----:B------:R-:W-:Y:S01]  /*2cb0*/  ULEA UR4, UR5, UR6, 0x3 ;  /* 0x0000000605047291 */ /* 0x000fe2000f8e18ff */
[----:B------:R-:W-:Y:S01]  /*2cc0*/  PRMT R4, RZ, 0x654, R4 ;  /* 0x00000654ff047816 */ /* 0x000fe20000000004 */
[----:B-1----:R-:W-:Y:S01]  /*2cd0*/  @!P2 IMAD.MOV.U32 R5, RZ, RZ, 0x10 ;  /* 0x00000010ff05a424 */ /* 0x002fe200078e00ff */
[----:B------:R-:W-:Y:S01]  /*2ce0*/  SHF.L.U32 R7, R12, 0x1f, RZ ;  /* 0x0000001f0c077819 */ /* 0x000fe200000006ff */
[----:B------:R-:W-:Y:S01]  /*2cf0*/  UIADD3 UR7, UPT, UPT, UR4, 0xa0, URZ ;  /* 0x000000a004077890 */ /* 0x000fe2000fffe0ff */
[----:B------:R1:W-:Y:S05]  /*2d00*/  SYNCS.ARRIVE.TRANS64.RED.A1T0 RZ, [R4+URZ], RZ ;  /* 0x000000ff04ff79a7 */ /* 0x0003ea00081004ff */
[----:B------:R-:W-:Y:S01]  /*2d10*/  IMAD.U32 R0, RZ, RZ, UR7 ;  /* 0x00000007ff007e24 */ /* 0x000fe2000f8e00ff */
[----:B------:R-:W2:Y:S04]  /*2d20*/  SYNCS.PHASECHK.TRANS64.TRYWAIT P0, [UR4+0xb0], R7 ;  /* 0x0000b007ff0075a7 */ /* 0x000ea80008001104 */
[----:B------:R-:W-:Y:S01]  /*2d30*/  PRMT R13, R3, 0x654, R0 ;  /* 0x00000654030d7816 */ /* 0x000fe20000000000 */
[----:B-12---:R-:W-:Y:S06]  /*2d40*/  @!P0 BRA `(.L_x_50) ;  /* 0x0000009000e88947 */ /* 0x006fec0003800000 */
.L_x_159:
[----:B------:R-:W-:Y:S01]  /*2d50*/  ULEA UR8, UR5, UR6, 0x4 ;  /* 0x0000000605087291 */ /* 0x000fe2000f8e20ff */
[----:B------:R-:W-:Y:S01]  /*2d60*/  SEL R2, R13, R2, !P2 ;  /* 0x000000020d027207 */ /* 0x000fe20005000000 */
[----:B------:R-:W-:Y:S01]  /*2d70*/  UIADD3 UR9, UPT, UPT, UR4, 0xa0, URZ ;  /* 0x000000a004097890 */ /* 0x000fe2000fffe0ff */
[----:B-1----:R-:W-:Y:S01]  /*2d80*/  LEA R0, R11, UR6, 0x3 ;  /* 0x000000060b007c11 */ /* 0x002fe2000f8e18ff */
[----:B------:R-:W-:Y:S01]  /*2d90*/  UIADD3 UR8, UPT, UPT, UR8, 0x110, URZ ;  /* 0x0000011008087890 */ /* 0x000fe2000fffe0ff */
[----:B------:R1:W-:Y:S01]  /*2da0*/  @!P2 SYNCS.ARRIVE.TRANS64.RED RZ, [R2+URZ], R5 ;  /* 0x0000000502ffa9a7 */ /* 0x0003e200080004ff */
[----:B------:R-:W-:Y:S01]  /*2db0*/  UIADD3 UR4, UPT, UPT, UR5, 0x1, URZ ;  /* 0x0000000105047890 */ /* 0x000fe2000fffe0ff */
[----:B------:R-:W-:-:S03]  /*2dc0*/  VIADD R8, R8, 0x1 ;  /* 0x0000000108087836 */ /* 0x000fc60000000000 */
[----:B------:R-:W-:Y:S02]  /*2dd0*/  UISETP.NE.AND UP0, UPT, UR4, 0x2, UPT ;  /* 0x000000020400788c */ /* 0x000fe4000bf05270 */
[----:B------:R-:W-:Y:S01]  /*2de0*/  ISETP.NE.AND P0, PT, R8, 0x2, PT ;  /* 0x000000020800780c */ /* 0x000fe20003f05270 */
[----:B------:R-:W-:Y:S06]  /*2df0*/  UGETNEXTWORKID.BROADCAST [UR8], [UR9] ;  /* 0x00000000080073ca */ /* 0x000fec0008000100 */
[----:B------:R-:W-:Y:S02]  /*2e00*/  USEL UR7, URZ, 0x1, UP0 ;  /* 0x00000001ff077887 */ /* 0x000fe40008000000 */
[----:B------:R-:W-:-:S04]  /*2e10*/  USEL UR5, UR4, URZ, UP0 ;  /* 0x000000ff04057287 */ /* 0x000fc80008000000 */
[----:B------:R-:W-:Y:S02]  /*2e20*/  LOP3.LUT R12, R12, UR7, RZ, 0x3c, !PT ;  /* 0x000000070c0c7c12 */ /* 0x000fe4000f8e3cff */
[----:B-1----:R-:W-:-:S04]  /*2e30*/  SHF.L.U32 R5, R10, 0x1f, RZ ;  /* 0x0000001f0a057819 */ /* 0x002fc800000006ff */
[----:B------:R-:W1:Y:S02]  /*2e40*/  SYNCS.PHASECHK.TRANS64.TRYWAIT P1, [R0+URZ+0xa0], R5 ;  /* 0x0000a005000075a7 */ /* 0x000e6400080211ff */
[----:B-1----:R-:W-:Y:S05]  /*2e50*/  @!P1 BRA `(.L_x_51) ;  /* 0x0000009000bc9947 */ /* 0x002fea0003800000 */
.L_x_160:
[C---:B------:R-:W-:Y:S01]  /*2e60*/  LEA R4, R11.reuse, UR6, 0x4 ;  /* 0x000000060b047c11 */ /* 0x040fe2000f8e20ff */
[----:B-1----:R-:W-:Y:S01]  /*2e70*/  VIADD R0, R0, 0xb0 ;  /* 0x000000b000007836 */ /* 0x002fe20000000000 */
[----:B------:R-:W-:Y:S01]  /*2e80*/  SEL R8, R8, RZ, P0 ;  /* 0x000000ff08087207 */ /* 0x000fe20000000000 */
[----:B------:R-:W-:-:S03]  /*2e90*/  VIADD R11, R11, 0x1 ;  /* 0x000000010b0b7836 */ /* 0x000fc60000000000 */
[----:B------:R-:W1:Y:S01]  /*2ea0*/  LDS.128 R4, [R4+0x110] ;  /* 0x0001100004047984 */ /* 0x000e620000000c00 */
[----:B------:R-:W-:Y:S02]  /*2eb0*/  PRMT R0, RZ, 0x654, R0 ;  /* 0x00000654ff007816 */ /* 0x000fe40000000000 */
[C---:B------:R-:W-:Y:S01]  /*2ec0*/  ISETP.NE.AND P1, PT, R11.reuse, 0x2, PT ;  /* 0x000000020b00780c */ /* 0x040fe20003f25270 */
[----:B------:R-:W-:Y:S01]  /*2ed0*/  @!PT LDS RZ, [RZ] ;  /* 0x00000000fffff984 */ /* 0x000fe20000000800 */
[----:B------:R-:W-:Y:S01]  /*2ee0*/  @!PT LDS RZ, [RZ] ;  /* 0x00000000fffff984 */ /* 0x000fe20000000800 */
[----:B------:R-:W-:Y:S01]  /*2ef0*/  @!PT LDS RZ, [RZ] ;  /* 0x00000000fffff984 */ /* 0x000fe20000000800 */
[----:B------:R-:W-:Y:S01]  /*2f00*/  @!PT LDS RZ, [RZ] ;  /* 0x00000000fffff984 */ /* 0x000fe20000000800 */
[----:B------:R2:W-:Y:S06]  /*2f10*/  MEMBAR.ALL.CTA ;  /* 0x0000000000007992 */ /* 0x0005ec0000008000 */
[----:B--2---:R-:W2:Y:S01]  /*2f20*/  FENCE.VIEW.ASYNC.S ;  /* 0x00000000000073c6 */ /* 0x004ea20000000000 */
[----:B------:R-:W-:Y:S01]  /*2f30*/  SEL R11, R11, RZ, P1 ;  /* 0x000000ff0b0b7207 */ /* 0x000fe20000800000 */
[----:B--2---:R2:W-:Y:S01]  /*2f40*/  SYNCS.ARRIVE.TRANS64.RED.A1T0 RZ, [R0+URZ], RZ ;  /* 0x000000ff00ff79a7 */ /* 0x0045e200081004ff */
[----:B-1----:R-:W-:-:S02]  /*2f50*/  LOP3.LUT P3, RZ, R6, 0x1, RZ, 0xc0, !PT ;  /* 0x0000000106ff7812 */ /* 0x002fc4000786c0ff */
[----:B------:R-:W-:-:S04]  /*2f60*/  SEL R5, RZ, 0x1, P1 ;  /* 0x00000001ff057807 */ /* 0x000fc80000800000 */
[----:B------:R-:W-:Y:S02]  /*2f70*/  LOP3.LUT R10, R10, R5, RZ, 0x3c, !PT ;  /* 0x000000050a0a7212 */ /* 0x000fe400078e3cff */
[----:B--2---:R-:W-:-:S04]  /*2f80*/  SEL R0, RZ, 0x1, P0 ;  /* 0x00000001ff007807 */ /* 0x004fc80000000000 */
[----:B------:R-:W-:Y:S01]  /*2f90*/  LOP3.LUT R9, R9, R0, RZ, 0x3c, !PT ;  /* 0x0000000009097212 */ /* 0x000fe200078e3cff */
[----:B------:R-:W-:Y:S06]  /*2fa0*/  @P3 BRA `(.L_x_52) ;  /* 0xfffffffc002c3947 */ /* 0x000fec000383ffff */
[----:B------:R-:W-:Y:S01]  /*2fb0*/  ULEA UR4, UR5, UR6, 0x3 ;  /* 0x0000000605047291 */ /* 0x000fe2000f8e18ff */
[----:B------:R-:W-:-:S08]  /*2fc0*/  SHF.L.U32 R3, R12, 0x1f, RZ ;  /* 0x0000001f0c037819 */ /* 0x000fd000000006ff */
[----:B------:R-:W1:Y:S02]  /*2fd0*/  SYNCS.PHASECHK.TRANS64 P0, [UR4+0xb0], R3 ;  /* 0x0000b003ff0075a7 */ /* 0x000e640008001004 */
[----:B-1----:R-:W-:Y:S05]  /*2fe0*/  @P0 BRA `(.L_x_53) ;  /* 0x0000000000080947 */ /* 0x002fea0003800000 */
[----:B------:R-:W1:Y:S02]  /*2ff0*/  SYNCS.PHASECHK.TRANS64.TRYWAIT P0, [UR4+0xb0], R3 ;  /* 0x0000b003ff0075a7 */ /* 0x000e640008001104 */
[----:B-1----:R-:W-:Y:S05]  /*3000*/  @!P0 BRA `(.L_x_54) ;  /* 0x0000009000648947 */ /* 0x002fea0003800000 */
.L_x_53:
[----:B------:R-:W-:-:S04]  /*3010*/  UIADD3 UR7, UPT, UPT, UR5, 0x1, URZ ;  /* 0x0000000105077890 */ /* 0x000fc8000fffe0ff */
[----:B------:R-:W-:-:S04]  /*3020*/  UISETP.NE.AND UP0, UPT, UR7, 0x2, UPT ;  /* 0x000000020700788c */ /* 0x000fc8000bf05270 */
[----:B------:R-:W-:Y:S02]  /*3030*/  USEL UR8, URZ, 0x1, UP0 ;  /* 0x00000001ff087887 */ /* 0x000fe40008000000 */
[----:B------:R-:W-:-:S04]  /*3040*/  USEL UR7, UR7, URZ, UP0 ;  /* 0x000000ff07077287 */ /* 0x000fc80008000000 */
[----:B------:R-:W-:Y:S01]  /*3050*/  ULEA UR7, UR7, UR6, 0x3 ;  /* 0x0000000607077291 */ /* 0x000fe2000f8e18ff */
[----:B-1----:R-:W-:-:S04]  /*3060*/  LOP3.LUT R3, R12, UR8, RZ, 0x3c, !PT ;  /* 0x000000080c037c12 */ /* 0x002fc8000f8e3cff */
[----:B------:R-:W-:-:S04]  /*3070*/  SHF.L.U32 R0, R3, 0x1f, RZ ;  /* 0x0000001f03007819 */ /* 0x000fc800000006ff */
[----:B------:R-:W1:Y:S02]  /*3080*/  SYNCS.PHASECHK.TRANS64 P0, [UR7+0xb0], R0 ;  /* 0x0000b000ff0075a7 */ /* 0x000e640008001007 */
[----:B-1----:R-:W-:Y:S05]  /*3090*/  @P0 EXIT ;  /* 0x000000000000094d */ /* 0x002fea0003800000 */
[----:B------:R-:W-:Y:S02]  /*30a0*/  SHF.L.U32 R3, R3, 0x1f, RZ ;  /* 0x0000001f03037819 */ /* 0x000fe400000006ff */
[----:B------:R-:W-:-:S07]  /*30b0*/  MOV R0, UR7 ;  /* 0x0000000700007c02 */ /* 0x000fce0008000f00 */
.L_x_55:
[----:B-1----:R1:W2:Y:S02]  /*30c0*/  SYNCS.PHASECHK.TRANS64.TRYWAIT P0, [R0+URZ+0xb0], R3 ;  /* 0x0000b003000075a7 */ /* 0x0022a400080011ff */
[----:B--2---:R-:W-:Y:S05]  /*30d0*/  @!P0 NANOSLEEP.SYNCS 0x989680 ;  /* 0x009896800000895d */ /* 0x004fea0003900000 */
[----:B------:R-:W2:Y:S02]  /*30e0*/  @!P0 SYNCS.PHASECHK.TRANS64 P0, [R0+URZ+0xb0], R3 ;  /* 0x0000b003000085a7 */ /* 0x000ea400080010ff */
[----:B--2---:R-:W-:Y:S05]  /*30f0*/  @P0 EXIT ;  /* 0x000000000000094d */ /* 0x004fea0003800000 */
[----:B------:R-:W-:Y:S05]  /*3100*/  BRA `(.L_x_55) ;  /* 0xfffffffc00ec7947 */ /* 0x000fea000383ffff */
.L_x_48:
[----:B------:R-:W-:Y:S05]  /*3110*/  BRA.U UP4, `(.L_x_56) ;  /* 0x0000001104907547 */ /* 0x000fea000b800000 */
[----:B------:R-:W-:Y:S01]  /*3120*/  UMOV UR4, 0x40 ;  /* 0x0000004000047882 */ /* 0x000fe20000000000 */
[----:B------:R-:W-:Y:S01]  /*3130*/  NOP ;  /* 0x0000000000007918 */ /* 0x000fe20000000000 */
[----:B------:R-:W-:Y:S01]  /*3140*/  ULEA UR5, UR45, UR4, 0x18 ;  /* 0x000000042d057291 */ /* 0x000fe2000f8ec0ff */
[----:B------:R-:W-:Y:S02]  /*3150*/  UMOV UR6, 0x400 ;  /* 0x0000040000067882 */ /* 0x000fe40000000000 */
[----:B------:R-:W-:-:S06]  /*3160*/  ULEA UR6, UR45, UR6, 0x18 ;  /* 0x000000062d067291 */ /* 0x000fcc000f8ec0ff */
[----:B------:R-:W1:Y:S02]  /*3170*/  LDS.U8 R3, [UR5+0x1c] ;  /* 0x00001c05ff037984 */ /* 0x000e640008000000 */
[----:B-1----:R-:W-:-:S13]  /*3180*/  ISETP.NE.AND P0, PT, R3, RZ, PT ;  /* 0x000000ff0300720c */ /* 0x002fda0003f05270 */
[----:B------:R-:W-:Y:S05]  /*3190*/  @P0 BRA `(.L_x_57) ;  /* 0x0000000400080947 */ /* 0x000fea0003800000 */
[----:B------:R-:W-:Y:S02]  /*31a0*/  UISETP.NE.U32.AND UP1, UPT, UR47, 0x1, UPT ;  /* 0x000000012f00788c */ /* 0x000fe4000bf25070 */
[----:B------:R-:W-:-:S07]  /*31b0*/  UIADD3 UR7, UPT, UPT, UR5, 0x8, URZ ;  /* 0x0000000805077890 */ /* 0x000fce000fffe0ff */
[----:B------:R-:W-:Y:S05]  /*31c0*/  BRA.U !UP1, `(.L_x_58) ;  /* 0x00000001099c7547 */ /* 0x000fea000b800000 */
[----:B------:R-:W-:Y:S01]  /*31d0*/  ELECT P0, URZ, PT ;  /* 0x0000000000ff782f */ /* 0x000fe20003800000 */
[----:B------:R-:W-:-:S12]  /*31e0*/  BSSY B0, `(.L_x_58) ;  /* 0x0000025000007945 */ /* 0x000fd80003800000 */
[----:B------:R-:W-:Y:S05]  /*31f0*/  @!P0 BRA `(.L_x_59) ;  /* 0x00000000008c8947 */ /* 0x000fea0003800000 */
[----:B------:R-:W-:-:S05]  /*3200*/  UMOV UR4, 0x10 ;  /* 0x0000001000047882 */ /* 0x000fca0000000000 */
[----:B------:R-:W-:Y:S04]  /*3210*/  DEPBAR.LE SB1, 0x36 ;  /* 0x00009d800000791a */ /* 0x000fe80000000000 */
[----:B------:R-:W1:Y:S02]  /*3220*/  UTCATOMSWS.2CTA.FIND_AND_SET.ALIGN UP0, UR4, UR4 ;  /* 0x00000004000475e3 */ /* 0x000e640008200800 */
[----:B-1----:R-:W-:Y:S01]  /*3230*/  MOV R10, UR4 ;  /* 0x00000004000a7c02 */ /* 0x002fe20008000f00 */
[----:B------:R-:W-:Y:S06]  /*3240*/  BRA.U UP0, `(.L_x_60) ;  /* 0x0000000100187547 */ /* 0x000fec000b800000 */
.L_x_61:
[----:B------:R-:W-:Y:S05]  /*3250*/  NANOSLEEP 0x64 ;  /* 0x000000640000795d */ /* 0x000fea0003800000 */
[----:B------:R-:W-:-:S05]  /*3260*/  UMOV UR4, 0x10 ;  /* 0x0000001000047882 */ /* 0x000fca0000000000 */
[----:B------:R-:W-:Y:S04]  /*3270*/  DEPBAR.LE SB1, 0x36 ;  /* 0x00009d800000791a */ /* 0x000fe80000000000 */
[----:B------:R-:W1:Y:S02]  /*3280*/  UTCATOMSWS.2CTA.FIND_AND_SET.ALIGN UP0, UR4, UR4 ;  /* 0x00000004000475e3 */ /* 0x000e640008200800 */
[----:B-1----:R-:W-:Y:S01]  /*3290*/  MOV R10, UR4 ;  /* 0x00000004000a7c02 */ /* 0x002fe20008000f00 */
[----:B------:R-:W-:Y:S05]  /*32a0*/  BRA.U !UP0, `(.L_x_61) ;  /* 0xfffffffd08e87547 */ /* 0x000fea000b83ffff */
.L_x_60:
[----:B------:R-:W1:Y:S01]  /*32b0*/  LDS R6, [UR5+0x10] ;  /* 0x00001005ff067984 */ /* 0x000e620008000800 */
[----:B------:R-:W-:Y:S01]  /*32c0*/  IMAD.U32 R3, RZ, RZ, UR6 ;  /* 0x00000006ff037e24 */ /* 0x000fe2000f8e00ff */
[----:B------:R-:W-:-:S03]  /*32d0*/  MOV R4, UR48 ;  /* 0x0000003000047c02 */ /* 0x000fc60008000f00 */
[----:B------:R-:W-:Y:S01]  /*32e0*/  VIADD R3, R3, 0x130 ;  /* 0x0000013003037836 */ /* 0x000fe20000000000 */
[----:B-1----:R-:W-:-:S04]  /*32f0*/  SHF.L.U32 R6, R6, 0x1f, RZ ;  /* 0x0000001f06067819 */ /* 0x002fc800000006ff */
[----:B------:R-:W1:Y:S02]  /*3300*/  SYNCS.PHASECHK.TRANS64.TRYWAIT P0, [UR5+0x8], R6 ;  /* 0x00000806ff0075a7 */ /* 0x000e640008001105 */
[----:B-1----:R-:W-:Y:S05]  /*3310*/  @P0 BRA `(.L_x_62) ;  /* 0x0000000000080947 */ /* 0x002fea0003800000 */
[----:B------:R-:W1:Y:S02]  /*3320*/  SYNCS.PHASECHK.TRANS64.TRYWAIT P0, [UR5+0x8], R6 ;  /* 0x00000806ff0075a7 */ /* 0x000e640008001105 */
[----:B-1----:R-:W-:Y:S05]  /*3330*/  @!P0 BRA `(.L_x_63) ;  /* 0x0000008c00b08947 */ /* 0x002fea0003800000 */
.L_x_62:
[----:B------:R-:W-:Y:S01]  /*3340*/  PRMT R4, R4, 0x654, R3 ;  /* 0x0000065404047816 */ /* 0x000fe20000000003 */
[----:B------:R-:W-:Y:S01]  /*3350*/  HFMA2 R3, -RZ, RZ, 0, 5.9604644775390625e-08 ;  /* 0x00000001ff037431 */ /* 0x000fe200000001ff */
[----:B------:R-:W-:Y:S01]  /*3360*/  UPRMT UR4, UR48, 0x654, UR7 ;  /* 0x0000065430047896 */ /* 0x000fe20008000007 */
[----:B------:R-:W-:Y:S02]  /*3370*/  IMAD.MOV.U32 R7, RZ, RZ, 0xffff ;  /* 0x0000ffffff077424 */ /* 0x000fe400078e00ff */
[----:B-1----:R-:W-:Y:S02]  /*3380*/  IMAD.MOV.U32 R6, RZ, RZ, 0x4 ;  /* 0x00000004ff067424 */ /* 0x002fe400078e00ff */
[----:B------:R-:W-:Y:S01]  /*3390*/  IMAD.SHL.U32 R9, R10, 0x20, RZ ;  /* 0x000000200a097824 */ /* 0x000fe200078e00ff */
[----:B------:R-:W-:Y:S02]  /*33a0*/  MOV R5, UR4 ;  /* 0x0000000400057c02 */ /* 0x000fe40008000f00 */
[-C--:B------:R-:W-:Y:S01]  /*33b0*/  SHF.L.U32 R8, R7, R10.reuse, RZ ;  /* 0x0000000a07087219 */ /* 0x080fe200000006ff */
[----:B------:R1:W-:Y:S01]  /*33c0*/  SYNCS.ARRIVE.TRANS64.RED RZ, [UR4], R6 ;  /* 0x00000006ffff79a7 */ /* 0x0003e20008000404 */
[----:B------:R-:W-:Y:S01]  /*33d0*/  SHF.L.U32 R7, R3, R10, RZ ;  /* 0x0000000a03077219 */ /* 0x000fe200000006ff */
[----:B------:R1:W-:Y:S04]  /*33e0*/  STS [UR6+0x130], R9 ;  /* 0x00013009ff007988 */ /* 0x0003e80008000806 */
[----:B------:R1:W-:Y:S04]  /*33f0*/  STAS [R4.64], R10 ;  /* 0x0000000a04007dbd */ /* 0x0003e8000c0008ff */
[----:B------:R1:W-:Y:S04]  /*3400*/  ATOMS.OR RZ, [UR5+0x14], R8 ;  /* 0x00001408ffff798c */ /* 0x0003e8000b000005 */
[----:B------:R1:W-:Y:S04]  /*3410*/  ATOMS.OR RZ, [UR5+0x18], R7 ;  /* 0x00001807ffff798c */ /* 0x0003e8000b000005 */
[----:B------:R1:W-:Y:S02]  /*3420*/  ATOMS.XOR RZ, [UR5+0x10], R3 ;  /* 0x00001003ffff798c */ /* 0x0003e4000b800005 */
.L_x_59:
[----:B------:R-:W-:Y:S05]  /*3430*/  BSYNC B0 ;  /* 0x0000000000007941 */ /* 0x000fea0003800000 */
.L_x_58:
[----:B------:R-:W-:Y:S05]  /*3440*/  BRA.U UP1, `(.L_x_64) ;  /* 0x00000001016c7547 */ /* 0x000fea000b800000 */
[----:B------:R-:W-:-:S03]  /*3450*/  UMOV UR4, 0xffffffff ;  /* 0xffffffff00047882 */ /* 0x000fc60000000000 */
[----:B------:R-:W-:Y:S05]  /*3460*/  BRA.DIV UR4, `(.L_x_65) ;  /* 0x0000008e047c7947 */ /* 0x000fea000b800000 */
[----:B------:R-:W-:-:S13]  /*3470*/  ELECT P0, URZ, PT ;  /* 0x0000000000ff782f */ /* 0x000fda0003800000 */
.L_x_164:
[----:B------:R-:W-:Y:S05]  /*3480*/  @!P0 BRA `(.L_x_64) ;  /* 0x00000000005c8947 */ /* 0x000fea0003800000 */
[----:B-1----:R-:W1:Y:S02]  /*3490*/  LDS R4, [UR5+0x10] ;  /* 0x00001005ff047984 */ /* 0x002e640008000800 */
[----:B-1----:R-:W-:-:S04]  /*34a0*/  SHF.L.U32 R4, R4, 0x1f, RZ ;  /* 0x0000001f04047819 */ /* 0x002fc800000006ff */
[----:B------:R-:W1:Y:S02]  /*34b0*/  SYNCS.PHASECHK.TRANS64.TRYWAIT P0, [UR5+0x8], R4 ;  /* 0x00000804ff0075a7 */ /* 0x000e640008001105 */
[----:B-1----:R-:W-:Y:S05]  /*34c0*/  @P0 BRA `(.L_x_66) ;  /* 0x0000000000080947 */ /* 0x002fea0003800000 */
[----:B------:R-:W1:Y:S02]  /*34d0*/  SYNCS.PHASECHK.TRANS64.TRYWAIT P0, [UR5+0x8], R4 ;  /* 0x00000804ff0075a7 */ /* 0x000e640008001105 */
[----:B-1----:R-:W-:Y:S05]  /*34e0*/  @!P0 BRA `(.L_x_67) ;  /* 0x0000008c00808947 */ /* 0x002fea0003800000 */
.L_x_66:
[----:B------:R-:W2:Y:S01]  /*34f0*/  LDS R6, [UR6+0x130] ;  /* 0x00013006ff067984 */ /* 0x000ea20008000800 */
[----:B-1----:R-:W-:Y:S02]  /*3500*/  HFMA2 R3, -RZ, RZ, 0, 5.9604644775390625e-08 ;  /* 0x00000001ff037431 */ /* 0x002fe400000001ff */
[----:B------:R-:W-:Y:S01]  /*3510*/  IMAD.MOV.U32 R4, RZ, RZ, 0xffff ;  /* 0x0000ffffff047424 */ /* 0x000fe200078e00ff */
[----:B------:R-:W-:Y:S01]  /*3520*/  UPRMT UR4, UR48, 0x654, UR7 ;  /* 0x0000065430047896 */ /* 0x000fe20008000007 */
[----:B--2---:R-:W-:-:S03]  /*3530*/  IMAD.SHL.U32 R5, R6, 0x20, RZ ;  /* 0x0000002006057824 */ /* 0x004fc600078e00ff */
[-C--:B------:R-:W-:Y:S02]  /*3540*/  SHF.L.U32 R4, R4, R6.reuse, RZ ;  /* 0x0000000604047219 */ /* 0x080fe400000006ff */
[----:B------:R-:W-:Y:S01]  /*3550*/  SHF.L.U32 R6, R3, R6, RZ ;  /* 0x0000000603067219 */ /* 0x000fe200000006ff */
[----:B------:R2:W-:Y:S04]  /*3560*/  STS [UR6+0x130], R5 ;  /* 0x00013005ff007988 */ /* 0x0005e80008000806 */
[----:B------:R2:W-:Y:S04]  /*3570*/  ATOMS.OR RZ, [UR5+0x14], R4 ;  /* 0x00001404ffff798c */ /* 0x0005e8000b000005 */
[----:B------:R2:W-:Y:S01]  /*3580*/  ATOMS.OR RZ, [UR5+0x18], R6 ;  /* 0x00001806ffff798c */ /* 0x0005e2000b000005 */
[----:B------:R-:W-:Y:S03]  /*3590*/  SYNCS.ARRIVE.TRANS64.RED.A1T0 RZ, [UR4], RZ ;  /* 0x000000ffffff79a7 */ /* 0x000fe60008100404 */
[----:B------:R2:W-:Y:S01]  /*35a0*/  ATOMS.XOR RZ, [UR5+0x10], R3 ;  /* 0x00001003ffff798c */ /* 0x0005e2000b800005 */
[----:B------:R-:W-:Y:S05]  /*35b0*/  BRA `(.L_x_64) ;  /* 0x0000000000107947 */ /* 0x000fea0003800000 */
.L_x_57:
[----:B------:R-:W-:Y:S02]  /*35c0*/  MOV R3, 0xffffffff ;  /* 0xffffffff00037802 */ /* 0x000fe40000000f00 */
[----:B------:R-:W-:-:S03]  /*35d0*/  MOV R4, 0x3600 ;  /* 0x0000360000047802 */ /* 0x000fc60000000f00 */
[----:B------:R1:W-:Y:S04]  /*35e0*/  STS [UR6+0x130], R3 ;  /* 0x00013003ff007988 */ /* 0x0003e80008000806 */
[----:B-1---5:R-:W-:Y:S05]  /*35f0*/  CALL.REL.NOINC `($__internal_1_$__cuda_sm10x_tcgen05_guardrail_trap_phase_invalid_during_alloc) ;  /* 0x0000009400207944 */ /* 0x022fea0003c00000 */
.L_x_64:
[----:B------:R-:W-:Y:S05]  /*3600*/  WARPSYNC.ALL ;  /* 0x0000000000007948 */ /* 0x000fea0003800000 */
[----:B------:R-:W3:Y:S01]  /*3610*/  S2UR UR4, SR_CgaCtaId ;  /* 0x00000000000479c3 */ /* 0x000ee20000008800 */
[----:B------:R-:W-:Y:S01]  /*3620*/  UMOV UR26, 0x400 ;  /* 0x00000400001a7882 */ /* 0x000fe20000000000 */
[----:B------:R-:W-:-:S06]  /*3630*/  NOP ;  /* 0x0000000000007918 */ /* 0x000fcc0000000000 */
[----:B------:R-:W-:Y:S06]  /*3640*/  BAR.ARV 0x6, 0xa0 ;  /* 0x0182800000007b1d */ /* 0x000fec0000002000 */
[----:B------:R-:W4:Y:S01]  /*3650*/  LDCU UR6, c[0x0][0x38c] ;  /* 0x00007180ff0677ac */ /* 0x000f220008000800 */
[----:B------:R-:W-:Y:S01]  /*3660*/  LOP3.LUT R0, R0, 0xffff, RZ, 0xc0, !PT ;  /* 0x0000ffff00007812 */ /* 0x000fe200078ec0ff */
[----:B-1----:R-:W-:Y:S01]  /*3670*/  IMAD.MOV.U32 R9, RZ, RZ, 0x1 ;  /* 0x00000001ff097424 */ /* 0x002fe200078e00ff */
[----:B------:R-:W-:Y:S01]  /*3680*/  LOP3.LUT R2, R2, 0xffff, RZ, 0xc0, !PT ;  /* 0x0000ffff02027812 */ /* 0x000fe200078ec0ff */
[----:B------:R-:W-:Y:S01]  /*3690*/  IMAD.MOV.U32 R8, RZ, RZ, RZ ;  /* 0x000000ffff087224 */ /* 0x000fe200078e00ff */
[----:B------:R-:W-:Y:S01]  /*36a0*/  R2UR UR42, R0 ;  /* 0x00000000002a72ca */ /* 0x000fe200000e0000 */
[----:B------:R-:W-:Y:S01]  /*36b0*/  UMOV UR32, URZ ;  /* 0x000000ff00207c82 */ /* 0x000fe20008000000 */
[----:B------:R-:W-:Y:S01]  /*36c0*/  R2UR UR28, R2 ;  /* 0x00000000021c72ca */ /* 0x000fe200000e0000 */
[----:B------:R-:W-:Y:S01]  /*36d0*/  UMOV UR23, URZ ;  /* 0x000000ff00177c82 */ /* 0x000fe20008000000 */
[----:B------:R-:W-:Y:S01]  /*36e0*/  UMOV UR22, URZ ;  /* 0x000000ff00167c82 */ /* 0x000fe20008000000 */
[----:B---3--:R-:W-:-:S02]  /*36f0*/  ULEA UR26, UR4, UR26, 0x18 ;  /* 0x0000001a041a7291 */ /* 0x008fc4000f8ec0ff */
[----:B------:R-:W-:Y:S02]  /*3700*/  UISETP.NE.AND UP3, UPT, UR47, URZ, UPT ;  /* 0x000000ff2f00728c */ /* 0x000fe4000bf65270 */
[----:B------:R-:W-:Y:S02]  /*3710*/  UIADD3 UR5, UPT, UPT, UR26, 0xc400, URZ ;  /* 0x0000c4001a057890 */ /* 0x000fe4000fffe0ff */
[----:B------:R-:W-:Y:S02]  /*3720*/  UIADD3 UR4, UPT, UPT, UR26, 0x20400, URZ ;  /* 0x000204001a047890 */ /* 0x000fe4000fffe0ff */
[----:B----4-:R-:W-:Y:S01]  /*3730*/  UIADD3 UR6, UPT, UPT, UR6, 0x7f, URZ ;  /* 0x0000007f06067890 */ /* 0x010fe2000fffe0ff */
[----:B--2---:R-:W1:Y:S01]  /*3740*/  LDS R3, [UR26+0x130] ;  /* 0x0001301aff037984 */ /* 0x004e620008000800 */
[----:B------:R-:W-:Y:S02]  /*3750*/  USHF.R.U32.HI UR5, URZ, 0x4, UR5 ;  /* 0x00000004ff057899 */ /* 0x000fe40008011605 */
[----:B------:R-:W-:-:S02]  /*3760*/  USHF.R.S32.HI UR33, URZ, 0x1f, UR6 ;  /* 0x0000001fff217899 */ /* 0x000fc40008011406 */
[----:B------:R-:W-:Y:S02]  /*3770*/  USHF.R.U32.HI UR4, URZ, 0x4, UR4 ;  /* 0x00000004ff047899 */ /* 0x000fe40008011604 */
[----:B------:R-:W-:Y:S02]  /*3780*/  ULEA.HI UR33, UR33, UR6, URZ, 0x7 ;  /* 0x0000000621217291 */ /* 0x000fe4000f8f38ff */
[----:B------:R-:W-:Y:S02]  /*3790*/  ULOP3.LUT UR5, UR5, 0x3fff, URZ, 0xc0, !UPT ;  /* 0x00003fff05057892 */ /* 0x000fe4000f8ec0ff */
[----:B------:R-:W-:Y:S02]  /*37a0*/  USHF.R.S32.HI UR33, URZ, 0x7, UR33 ;  /* 0x00000007ff217899 */ /* 0x000fe40008011421 */
[----:B------:R-:W-:Y:S02]  /*37b0*/  ULOP3.LUT UR30, UR4, 0x3fff, URZ, 0xc0, !UPT ;  /* 0x00003fff041e7892 */ /* 0x000fe4000f8ec0ff */
[----:B------:R-:W-:Y:S01]  /*37c0*/  UISETP.LT.AND UP0, UPT, UR33, 0x1, UPT ;  /* 0x000000012100788c */ /* 0x000fe2000bf01270 */
[----:B------:R-:W-:Y:S01]  /*37d0*/  UMOV UR40, 0x0 ;  /* 0x0000000000287882 */ /* 0x000fe20000000000 */
[----:B------:R-:W-:Y:S01]  /*37e0*/  UMOV UR41, 0x10400010 ;  /* 0x1040001000297882 */ /* 0x000fe20000000000 */
[----:B------:R-:W-:-:S02]  /*37f0*/  ULOP3.LUT UR29, UR5, 0x10000, URZ, 0xfc, !UPT ;  /* 0x00010000051d7892 */ /* 0x000fc4000f8efcff */
[----:B------:R-:W-:Y:S02]  /*3800*/  ULOP3.LUT UR30, UR30, 0x10000, URZ, 0xfc, !UPT ;  /* 0x000100001e1e7892 */ /* 0x000fe4000f8efcff */
[----:B------:R-:W-:Y:S01]  /*3810*/  USEL UR43, UR33, 0x1, !UP0 ;  /* 0x00000001212b7887 */ /* 0x000fe2000c000000 */
[----:B------:R-:W-:Y:S01]  /*3820*/  UMOV UR38, 0x0 ;  /* 0x0000000000267882 */ /* 0x000fe20000000000 */
[----:B------:R-:W-:Y:S01]  /*3830*/  UMOV UR39, 0x10400010 ;  /* 0x1040001000277882 */ /* 0x000fe20000000000 */
[----:B------:R-:W-:Y:S01]  /*3840*/  UMOV UR36, 0x0 ;  /* 0x0000000000247882 */ /* 0x000fe20000000000 */
[----:B------:R-:W-:Y:S01]  /*3850*/  UMOV UR37, 0x10400010 ;  /* 0x1040001000257882 */ /* 0x000fe20000000000 */
[----:B------:R-:W-:Y:S01]  /*3860*/  UMOV UR34, 0x0 ;  /* 0x0000000000227882 */ /* 0x000fe20000000000 */
[----:B------:R-:W-:Y:S01]  /*3870*/  UMOV UR35, 0x10400010 ;  /* 0x1040001000237882 */ /* 0x000fe20000000000 */
[----:B-1----:R-:W-:Y:S02]  /*3880*/  R2UR UR44, R3 ;  /* 0x00000000032c72ca */ /* 0x002fe400000e0000 */
[----:B------:R-:W-:-:S13]  /*3890*/  CS2R R2, SRZ ;  /* 0x0000000000027805 */ /* 0x000fda000001ff00 */
.L_x_75:
[C---:B------:R-:W-:Y:S02]  /*38a0*/  LEA R0, R8.reuse, UR26, 0x3 ;  /* 0x0000001a08007c11 */ /* 0x040fe4000f8e18ff */
[----:B------:R-:W-:Y:S02]  /*38b0*/  SHF.L.U32 R5, R3, 0x1f, RZ ;  /* 0x0000001f03057819 */ /* 0x000fe400000006ff */
[----:B------:R-:W-:Y:S02]  /*38c0*/  LEA R4, R8, UR26, 0x4 ;  /* 0x0000001a08047c11 */ /* 0x000fe4000f8e20ff */
[----:B------:R-:W1:Y:S02]  /*38d0*/  SYNCS.PHASECHK.TRANS64.TRYWAIT P0, [R0+URZ+0xa0], R5 ;  /* 0x0000a005000075a7 */ /* 0x000e6400080011ff */
[----:B-1-3--:R-:W-:Y:S05]  /*38e0*/  @!P0 BRA `(.L_x_68) ;  /* 0x0000008800988947 */ /* 0x00afea0003800000 */
.L_x_165:
[----:B-1----:R-:W1:Y:S01]  /*38f0*/  LDS.128 R4, [R4+0x110] ;  /* 0x0001100004047984 */ /* 0x002e620000000c00 */
[----:B------:R-:W-:Y:S02]  /*3900*/  VIADD R0, R0, 0xb0 ;  /* 0x000000b000007836 */ /* 0x000fe40000000000 */
[----:B------:R-:W-:Y:S01]  /*3910*/  VIADD R8, R8, 0x1 ;  /* 0x0000000108087836 */ /* 0x000fe20000000000 */
[----:B------:R-:W-:Y:S01]  /*3920*/  @!PT LDS RZ, [RZ] ;  /* 0x00000000fffff984 */ /* 0x000fe20000000800 */
[----:B------:R-:W-:Y:S01]  /*3930*/  @!PT LDS RZ, [RZ] ;  /* 0x00000000fffff984 */ /* 0x000fe20000000800 */
[----:B------:R-:W-:Y:S01]  /*3940*/  @!PT LDS RZ, [RZ] ;  /* 0x00000000fffff984 */ /* 0x000fe20000000800 */
[----:B------:R-:W-:Y:S01]  /*3950*/  @!PT LDS RZ, [RZ] ;  /* 0x00000000fffff984 */ /* 0x000fe20000000800 */
[----:B------:R2:W-:Y:S06]  /*3960*/  MEMBAR.ALL.CTA ;  /* 0x0000000000007992 */ /* 0x0005ec0000008000 */
[----:B--2---:R-:W2:Y:S01]  /*3970*/  FENCE.VIEW.ASYNC.S ;  /* 0x00000000000073c6 */ /* 0x004ea20000000000 */
[----:B------:R-:W-:-:S04]  /*3980*/  PRMT R0, RZ, 0x654, R0 ;  /* 0x00000654ff007816 */ /* 0x000fc80000000000 */
[----:B--2---:R2:W-:Y:S01]  /*3990*/  SYNCS.ARRIVE.TRANS64.RED.A1T0 RZ, [R0+URZ], RZ ;  /* 0x000000ff00ff79a7 */ /* 0x0045e200081004ff */
[----:B-1----:R-:W-:Y:S01]  /*39a0*/  LOP3.LUT P1, RZ, R6, 0x1, RZ, 0xc0, !PT ;  /* 0x0000000106ff7812 */ /* 0x002fe2000782c0ff */
[----:B--2---:R-:W-:-:S12]  /*39b0*/  BRA.U UP3, `(.L_x_69) ;  /* 0x0000000503087547 */ /* 0x004fd8000b800000 */
[----:B------:R-:W1:Y:S01]  /*39c0*/  LDCU UR4, c[0x0][0x38c] ;  /* 0x00007180ff0477ac */ /* 0x000e620008000800 */
[----:B------:R-:W-:Y:S02]  /*39d0*/  PLOP3.LUT P2, PT, PT, PT, PT, 0x80, 0x8 ;  /* 0x000000000008781c */ /* 0x000fe40003f4f070 */
[----:B------:R-:W-:Y:S01]  /*39e0*/  SHF.L.U32 R5, R9, 0x1f, RZ ;  /* 0x0000001f09057819 */ /* 0x000fe200000006ff */
[----:B------:R-:W-:Y:S02]  /*39f0*/  ULEA UR31, UR32, UR26, 0x3 ;  /* 0x0000001a201f7291 */ /* 0x000fe4000f8e18ff */
[----:B------:R-:W-:Y:S02]  /*3a00*/  ULEA UR11, UR32, UR44, 0x8 ;  /* 0x0000002c200b7291 */ /* 0x000fe4000f8e40ff */
[----:B-1----:R-:W-:-:S06]  /*3a10*/  UISETP.GE.AND UP0, UPT, UR4, 0x1, UPT ;  /* 0x000000010400788c */ /* 0x002fcc000bf06270 */
[----:B------:R-:W-:-:S05]  /*3a20*/  PLOP3.LUT P0, PT, PT, PT, UP0, 0x80, 0x8 ;  /* 0x000000000008781c */ /* 0x000fca0003f0f008 */
[----:B------:R-:W-:-:S08]  /*3a30*/  @UP0 ULEA UR4, UR23, UR26, 0x3 ;  /* 0x0000001a17040291 */ /* 0x000fd0000f8e18ff */
[----:B------:R-:W-:-:S04]  /*3a40*/  @P0 SHF.L.U32 R0, R2, 0x1f, RZ ;  /* 0x0000001f02000819 */ /* 0x000fc800000006ff */
[----:B------:R1:W2:Y:S01]  /*3a50*/  @P0 SYNCS.PHASECHK.TRANS64.TRYWAIT P2, [UR4], R0 ;  /* 0x00000000ff0005a7 */ /* 0x0002a20008041104 */
[----:B------:R-:W3:Y:S02]  /*3a60*/  SYNCS.PHASECHK.TRANS64.TRYWAIT P0, [UR31+0xd0], R5 ;  /* 0x0000d005ff0075a7 */ /* 0x000ee4000800111f */
[----:B-123--:R-:W-:Y:S05]  /*3a70*/  @!P0 BRA `(.L_x_70) ;  /* 0x0000008800488947 */ /* 0x00efea0003800000 */
.L_x_167:
[----:B------:R-:W-:Y:S01]  /*3a80*/  UMOV UR27, UR22 ;  /* 0x00000016001b7c82 */ /* 0x000fe20008000000 */
[----:B------:R-:W-:Y:S05]  /*3a90*/  BRA.U !UP0, `(.L_x_71) ;  /* 0x0000000108c07547 */ /* 0x000fea000b800000 */
[----:B------:R-:W-:Y:S02]  /*3aa0*/  UIADD3 UR27, UPT, UPT, UR43, UR22, URZ ;  /* 0x000000162b1b7290 */ /* 0x000fe4000fffe0ff */
[----:B------:R-:W-:Y:S01]  /*3ab0*/  UPLOP3.LUT UP2, UPT, UPT, UPT, UPT, 0x40, 0x4 ;  /* 0x000000000004789c */ /* 0x000fe20003f4e870 */
[----:B------:R-:W-:Y:S01]  /*3ac0*/  UMOV UR24, UR33 ;  /* 0x0000002100187c82 */ /* 0x000fe20008000000 */
[----:B------:R-:W-:-:S09]  /*3ad0*/  UMOV UR10, UR23 ;  /* 0x00000017000a7c82 */ /* 0x000fd20008000000 */
.L_x_74:
[----:B--2---:R-:W-:Y:S01]  /*3ae0*/  ULEA UR5, UR10, UR26, 0x3 ;  /* 0x0000001a0a057291 */ /* 0x004fe2000f8e18ff */
[----:B---3--:R-:W-:Y:S11]  /*3af0*/  @P2 BRA `(.L_x_72) ;  /* 0x00000000000c2947 */ /* 0x008ff60003800000 */
[----:B-1----:R-:W-:Y:S04]  /*3b00*/  SHF.L.U32 R5, R2, 0x1f, RZ ;  /* 0x0000001f02057819 */ /* 0x002fe800000006ff */
[----:B------:R-:W1:Y:S02]  /*3b10*/  SYNCS.PHASECHK.TRANS64.TRYWAIT P0, [UR5], R5 ;  /* 0x00000005ff0075a7 */ /* 0x000e640008001105 */
[----:B-1----:R-:W-:Y:S05]  /*3b20*/  @!P0 BRA `(.L_x_73) ;  /* 0x0000008800348947 */ /* 0x002fea0003800000 */
.L_x_72:
[----:B------:R-:W-:Y:S01]  /*3b30*/  UISETP.NE.AND UP0, UPT, UR24, 0x1, UPT ;  /* 0x000000011800788c */ /* 0x000fe2000bf05270 */
[----:B------:R-:W-:Y:S01]  /*3b40*/  PLOP3.LUT P2, PT, PT, PT, PT, 0x80, 0x8 ;  /* 0x000000000008781c */ /* 0x000fe20003f4f070 */
[----:B------:R-:W-:Y:S02]  /*3b50*/  UIADD3 UR4, UPT, UPT, UR10, 0x1, URZ ;  /* 0x000000010a047890 */ /* 0x000fe4000fffe0ff */
[----:B------:R-:W-:Y:S02]  /*3b60*/  UIADD3 UR25, UPT, UPT, UR5, 0x28, URZ ;  /* 0x0000002805197890 */ /* 0x000fe4000fffe0ff */
[----:B------:R-:W-:Y:S01]  /*3b70*/  UISETP.NE.AND UP1, UPT, UR4, 0x5, UPT ;  /* 0x000000050400788c */ /* 0x000fe2000bf25270 */
[----:B------:R-:W-:Y:S01]  /*3b80*/  PLOP3.LUT P0, PT, PT, PT, UP0, 0x80, 0x8 ;  /* 0x000000000008781c */ /* 0x000fe20003f0f008 */
[----:B------:R-:W-:Y:S02]  /*3b90*/  UIADD3 UR22, UPT, UPT, UR22, 0x1, URZ ;  /* 0x0000000116167890 */ /* 0x000fe4000fffe0ff */
[----:B------:R-:W-:Y:S02]  /*3ba0*/  USEL UR6, URZ, 0x1, UP1 ;  /* 0x00000001ff067887 */ /* 0x000fe40008800000 */
[----:B------:R-:W-:Y:S02]  /*3bb0*/  USEL UR23, UR4, URZ, UP1 ;  /* 0x000000ff04177287 */ /* 0x000fe40008800000 */
[----:B------:R-:W-:Y:S02]  /*3bc0*/  UIADD3 UR24, UPT, UPT, UR24, -0x1, URZ ;  /* 0xffffffff18187890 */ /* 0x000fe4000fffe0ff */
[----:B------:R-:W-:Y:S01]  /*3bd0*/  @UP0 ULEA UR4, UR23, UR26, 0x3 ;  /* 0x0000001a17040291 */ /* 0x000fe2000f8e18ff */
[----:B------:R-:W-:Y:S01]  /*3be0*/  LOP3.LUT R2, R2, UR6, RZ, 0x3c, !PT ;  /* 0x0000000602027c12 */ /* 0x000fe2000f8e3cff */
[----:B------:R-:W-:Y:S02]  /*3bf0*/  ULEA UR6, UR10, UR30, 0xa ;  /* 0x0000001e0a067291 */ /* 0x000fe4000f8e50ff */
[----:B------:R-:W-:Y:S01]  /*3c00*/  UISETP.NE.AND UP0, UPT, UR22, UR27, UPT ;  /* 0x0000001b1600728c */ /* 0x000fe2000bf05270 */
[----:B-1----:R-:W-:Y:S01]  /*3c10*/  @P0 SHF.L.U32 R0, R2, 0x1f, RZ ;  /* 0x0000001f02000819 */ /* 0x002fe200000006ff */
[----:B------:R-:W-:Y:S02]  /*3c20*/  UIADD3 UR20, UPT, UPT, UR6, 0x2, URZ ;  /* 0x0000000206147890 */ /* 0x000fe4000fffe0ff */
[----:B------:R-:W-:Y:S01]  /*3c30*/  UIADD3 UR16, UPT, UPT, UR6, 0x4, URZ ;  /* 0x0000000406107890 */ /* 0x000fe2000fffe0ff */
[----:B------:R2:W3:Y:S01]  /*3c40*/  @P0 SYNCS.PHASECHK.TRANS64.TRYWAIT P2, [UR4], R0 ;  /* 0x00000000ff0005a7 */ /* 0x0004e20008041104 */
[----:B------:R-:W-:Y:S02]  /*3c50*/  ULEA UR4, UR10, UR29, 0xa ;  /* 0x0000001d0a047291 */ /* 0x000fe4000f8e50ff */
[----:B------:R-:W-:Y:S02]  /*3c60*/  UIADD3 UR12, UPT, UPT, UR6, 0x6, URZ ;  /* 0x00000006060c7890 */ /* 0x000fe4000fffe0ff */
[----:B------:R-:W-:Y:S02]  /*3c70*/  UIADD3 UR18, UPT, UPT, UR4, 0x2, URZ ;  /* 0x0000000204127890 */ /* 0x000fe4000fffe0ff */
[----:B------:R-:W-:Y:S02]  /*3c80*/  UIADD3 UR14, UPT, UPT, UR4, 0x4, URZ ;  /* 0x00000004040e7890 */ /* 0x000fe4000fffe0ff */
[----:B------:R-:W-:Y:S01]  /*3c90*/  UIADD3 UR8, UPT, UPT, UR4, 0x6, URZ ;  /* 0x0000000604087890 */ /* 0x000fe2000fffe0ff */
[----:B------:R-:W-:Y:S01]  /*3ca0*/  UMOV UR7, 0x40004040 ;  /* 0x4000404000077882 */ /* 0x000fe20000000000 */
[----:B------:R-:W-:Y:S01]  /*3cb0*/  UMOV UR5, 0x40004040 ;  /* 0x4000404000057882 */ /* 0x000fe20000000000 */
[----:B------:R-:W-:Y:S01]  /*3cc0*/  UMOV UR21, 0x40004040 ;  /* 0x4000404000157882 */ /* 0x000fe20000000000 */
[----:B------:R2:W-:Y:S01]  /*3cd0*/  UTCQMMA.2CTA gdesc[UR4], gdesc[UR6], tmem[UR11], tmem[UR40], idesc[UR41], UP2 ;  /* 0x00ff2806040075ea */ /* 0x0005e2000920030b */
[----:B------:R-:W-:Y:S01]  /*3ce0*/  UPLOP3.LUT UP2, UPT, UPT, UPT, UPT, 0x80, 0x8 ;  /* 0x000000000008789c */ /* 0x000fe20003f4f070 */
[----:B------:R-:W-:Y:S01]  /*3cf0*/  UMOV UR19, 0x40004040 ;  /* 0x4000404000137882 */ /* 0x000fe20000000000 */
[----:B------:R-:W-:Y:S01]  /*3d00*/  UMOV UR17, 0x40004040 ;  /* 0x4000404000117882 */ /* 0x000fe20000000000 */
[----:B------:R2:W-:Y:S01]  /*3d10*/  UTCQMMA.2CTA gdesc[UR18], gdesc[UR20], tmem[UR11], tmem[UR38], idesc[UR39], UPT ;  /* 0x00ff2614120075ea */ /* 0x0005e2000ba0030b */
[----:B------:R-:W-:Y:S01]  /*3d20*/  UMOV UR15, 0x40004040 ;  /* 0x40004040000f7882 */ /* 0x000fe20000000000 */
[----:B------:R-:W-:Y:S01]  /*3d30*/  UMOV UR13, 0x40004040 ;  /* 0x40004040000d7882 */ /* 0x000fe20000000000 */
[----:B------:R-:W-:Y:S01]  /*3d40*/  UMOV UR9, 0x40004040 ;  /* 0x4000404000097882 */ /* 0x000fe20000000000 */
[----:B------:R2:W-:Y:S01]  /*3d50*/  UTCQMMA.2CTA gdesc[UR14], gdesc[UR16], tmem[UR11], tmem[UR36], idesc[UR37], UPT ;  /* 0x00ff24100e0075ea */ /* 0x0005e2000ba0030b */
[----:B------:R2:W-:Y:S01]  /*3d60*/  UTCQMMA.2CTA gdesc[UR8], gdesc[UR12], tmem[UR11], tmem[UR34], idesc[UR35], UPT ;  /* 0x00ff220c080075ea */ /* 0x0005e2000ba0030b */
[----:B------:R2:W-:Y:S01]  /*3d70*/  UTCBAR.2CTA.MULTICAST [UR25], URZ, UR28 ;  /* 0x000000ff190073e9 */ /* 0x0005e2000820081c */
[----:B------:R-:W-:Y:S01]  /*3d80*/  UMOV UR10, UR23 ;  /* 0x00000017000a7c82 */ /* 0x000fe20008000000 */
[----:B------:R-:W-:Y:S05]  /*3d90*/  BRA.U UP0, `(.L_x_74) ;  /* 0xfffffffd00507547 */ /* 0x000fea000b83ffff */
.L_x_71:
[----:B--2---:R-:W-:Y:S01]  /*3da0*/  UIADD3 UR4, UPT, UPT, UR31, 0xc0, URZ ;  /* 0x000000c01f047890 */ /* 0x004fe2000fffe0ff */
[----:B------:R-:W-:-:S08]  /*3db0*/  UMOV UR22, UR27 ;  /* 0x0000001b00167c82 */ /* 0x000fd00008000000 */
[----:B------:R2:W-:Y:S01]  /*3dc0*/  UTCBAR.2CTA.MULTICAST [UR4], URZ, UR42 ;  /* 0x000000ff040073e9 */ /* 0x0005e2000820082a */
[----:B------:R-:W-:Y:S02]  /*3dd0*/  NOP ;  /* 0x0000000000007918 */ /* 0x000fe40000000000 */
.L_x_69:
[----:B--2---:R-:W-:Y:S01]  /*3de0*/  UIADD3 UR4, UPT, UPT, UR32, 0x1, URZ ;  /* 0x0000000120047890 */ /* 0x004fe2000fffe0ff */
[----:B------:R-:W-:-:S03]  /*3df0*/  ISETP.NE.AND P0, PT, R8, 0x2, PT ;  /* 0x000000020800780c */ /* 0x000fc60003f05270 */
[----:B------:R-:W-:Y:S01]  /*3e00*/  UISETP.NE.AND UP0, UPT, UR4, 0x2, UPT ;  /* 0x000000020400788c */ /* 0x000fe2000bf05270 */
[----:B-1----:R-:W-:Y:S02]  /*3e10*/  SEL R0, RZ, 0x1, P0 ;  /* 0x00000001ff007807 */ /* 0x002fe40000000000 */
[----:B------:R-:W-:Y:S01]  /*3e20*/  SEL R8, R8, RZ, P0 ;  /* 0x000000ff08087207 */ /* 0x000fe20000000000 */
[----:B------:R-:W-:Y:S01]  /*3e30*/  USEL UR5, URZ, 0x1, UP0 ;  /* 0x00000001ff057887 */ /* 0x000fe20008000000 */
[----:B------:R-:W-:Y:S01]  /*3e40*/  LOP3.LUT R3, R3, R0, RZ, 0x3c, !PT ;  /* 0x0000000003037212 */ /* 0x000fe200078e3cff */
[----:B------:R-:W-:-:S04]  /*3e50*/  USEL UR32, UR4, URZ, UP0 ;  /* 0x000000ff04207287 */ /* 0x000fc80008000000 */
[----:B------:R-:W-:Y:S01]  /*3e60*/  LOP3.LUT R9, R9, UR5, RZ, 0x3c, !PT ;  /* 0x0000000509097c12 */ /* 0x000fe2000f8e3cff */
[----:B------:R-:W-:Y:S07]  /*3e70*/  @P1 BRA `(.L_x_75) ;  /* 0xfffffff800881947 */ /* 0x000fee000383ffff */
[----:B------:R-:W1:Y:S01]  /*3e80*/  S2UR UR8, SR_CgaCtaId ;  /* 0x00000000000879c3 */ /* 0x000e620000008800 */
[----:B------:R-:W-:Y:S01]  /*3e90*/  ELECT P0, URZ, PT ;  /* 0x0000000000ff782f */ /* 0x000fe20003800000 */
[----:B------:R-:W-:Y:S01]  /*3ea0*/  HFMA2 R0, -RZ, RZ, 0, 5.9604644775390625e-08 ;  /* 0x00000001ff007431 */ /* 0x000fe200000001ff */
[----:B------:R-:W-:-:S05]  /*3eb0*/  UMOV UR4, 0x40 ;  /* 0x0000004000047882 */ /* 0x000fca0000000000 */
[----:B------:R-:W-:Y:S01]  /*3ec0*/  UVIRTCOUNT.DEALLOC.SMPOOL 0x80 ;  /* 0x000000800000784c */ /* 0x000fe20000000000 */
[----:B------:R-:W-:Y:S02]  /*3ed0*/  UISETP.NE.AND UP0, UPT, UR47, URZ, UPT ;  /* 0x000000ff2f00728c */ /* 0x000fe4000bf05270 */
[----:B-1----:R-:W-:-:S09]  /*3ee0*/  ULEA UR8, UR8, UR4, 0x18 ;  /* 0x0000000408087291 */ /* 0x002fd2000f8ec0ff */
[----:B------:R1:W-:Y:S01]  /*3ef0*/  @P0 STS.U8 [UR8+0x1c], R0 ;  /* 0x00001c00ff000988 */ /* 0x0003e20008000008 */
[----:B------:R-:W-:Y:S05]  /*3f00*/  BRA.U UP0, `(.L_x_76) ;  /* 0x0000000100587547 */ /* 0x000fea000b800000 */
[----:B------:R-:W-:Y:S01]  /*3f10*/  UIADD3 UR5, UPT, UPT, UR26, 0xd0, URZ ;  /* 0x000000d01a057890 */ /* 0x000fe2000fffe0ff */
[----:B------:R-:W-:-:S03]  /*3f20*/  SHF.L.U32 R3, R9, 0x1f, RZ ;  /* 0x0000001f09037819 */ /* 0x000fc600000006ff */
[----:B------:R-:W-:-:S09]  /*3f30*/  ULEA UR4, UR32, UR5, 0x3 ;  /* 0x0000000520047291 */ /* 0x000fd2000f8e18ff */
[----:B------:R-:W2:Y:S02]  /*3f40*/  SYNCS.PHASECHK.TRANS64.TRYWAIT P0, [UR4], R3 ;  /* 0x00000003ff0075a7 */ /* 0x000ea40008001104 */
[----:B--2---:R-:W-:Y:S05]  /*3f50*/  @!P0 BRA `(.L_x_77) ;  /* 0x0000008400408947 */ /* 0x004fea0003800000 */
.L_x_170:
[----:B------:R-:W-:-:S04]  /*3f60*/  UIADD3 UR4, UPT, UPT, UR32, 0x1, URZ ;  /* 0x0000000120047890 */ /* 0x000fc8000fffe0ff */
[----:B------:R-:W-:-:S04]  /*3f70*/  UISETP.NE.AND UP1, UPT, UR4, 0x2, UPT ;  /* 0x000000020400788c */ /* 0x000fc8000bf25270 */
[----:B------:R-:W-:Y:S02]  /*3f80*/  USEL UR6, URZ, 0x1, UP1 ;  /* 0x00000001ff067887 */ /* 0x000fe40008800000 */
[----:B------:R-:W-:-:S04]  /*3f90*/  USEL UR4, UR4, URZ, UP1 ;  /* 0x000000ff04047287 */ /* 0x000fc80008800000 */
[----:B------:R-:W-:Y:S01]  /*3fa0*/  ULEA UR4, UR4, UR5, 0x3 ;  /* 0x0000000504047291 */ /* 0x000fe2000f8e18ff */
[----:B-1----:R-:W-:-:S04]  /*3fb0*/  LOP3.LUT R3, R9, UR6, RZ, 0x3c, !PT ;  /* 0x0000000609037c12 */ /* 0x002fc8000f8e3cff */
[----:B------:R-:W-:Y:S01]  /*3fc0*/  SHF.L.U32 R3, R3, 0x1f, RZ ;  /* 0x0000001f03037819 */ /* 0x000fe200000006ff */
[----:B------:R-:W-:-:S04]  /*3fd0*/  IMAD.U32 R0, RZ, RZ, UR4 ;  /* 0x00000004ff007e24 */ /* 0x000fc8000f8e00ff */
[----:B------:R1:W2:Y:S03]  /*3fe0*/  SYNCS.PHASECHK.TRANS64.TRYWAIT P0, [R0+URZ], R3 ;  /* 0x00000003000075a7 */ /* 0x0002a600080011ff */
[----:B--2---:R-:W-:Y:S05]  /*3ff0*/  @!P0 NANOSLEEP.SYNCS 0x989680 ;  /* 0x009896800000895d */ /* 0x004fea0003900000 */
[----:B------:R-:W2:Y:S02]  /*4000*/  @!P0 SYNCS.PHASECHK.TRANS64 P0, [R0+URZ], R3 ;  /* 0x00000003000085a7 */ /* 0x000ea400080010ff */
[----:B--2---:R-:W-:Y:S05]  /*4010*/  @P0 BRA `(.L_x_78) ;  /* 0x0000000000200947 */ /* 0x004fea0003800000 */
.L_x_79:
[----:B--2---:R2:W4:Y:S02]  /*4020*/  SYNCS.PHASECHK.TRANS64.TRYWAIT P0, [R0+URZ], R3 ;  /* 0x00000003000075a7 */ /* 0x00452400080011ff */
[----:B----4-:R-:W-:Y:S05]  /*4030*/  @!P0 NANOSLEEP.SYNCS 0x989680 ;  /* 0x009896800000895d */ /* 0x010fea0003900000 */
[----:B------:R-:W4:Y:S02]  /*4040*/  @!P0 SYNCS.PHASECHK.TRANS64 P0, [R0+URZ], R3 ;  /* 0x00000003000085a7 */ /* 0x000f2400080010ff */
[----:B----4-:R-:W-:Y:S05]  /*4050*/  @!P0 BRA `(.L_x_79) ;  /* 0xfffffffc00f08947 */ /* 0x010fea000383ffff */
[----:B------:R-:W-:Y:S05]  /*4060*/  BRA `(.L_x_78) ;  /* 0x00000000000c7947 */ /* 0x000fea0003800000 */
.L_x_76:
[----:B------:R-:W-:-:S04]  /*4070*/  UIADD3 UR4, UPT, UPT, UR26, 0x100, URZ ;  /* 0x000001001a047890 */ /* 0x000fc8000fffe0ff */
[----:B------:R-:W-:-:S09]  /*4080*/  UPRMT UR4, UR48, 0x654, UR4 ;  /* 0x0000065430047896 */ /* 0x000fd20008000004 */
[----:B------:R-:W-:Y:S03]  /*4090*/  SYNCS.ARRIVE.TRANS64.RED.A1T0 RZ, [UR4], RZ ;  /* 0x000000ffffff79a7 */ /* 0x000fe60008100404 */
.L_x_78:
[----:B-12---:R-:W-:Y:S01]  /*40a0*/  SHF.L.U32 R3, RZ, 0x1f, RZ ;  /* 0x0000001fff037819 */ /* 0x006fe200000006ff */
[----:B------:R-:W-:Y:S01]  /*40b0*/  UIADD3 UR4, UPT, UPT, UR26, 0x100, URZ ;  /* 0x000001001a047890 */ /* 0x000fe2000fffe0ff */
[----:B------:R-:W-:Y:S02]  /*40c0*/  PLOP3.LUT P0, PT, PT, PT, UP0, 0x80, 0x8 ;  /* 0x000000000008781c */ /* 0x000fe40003f0f008 */
[----:B------:R-:W1:Y:S02]  /*40d0*/  SYNCS.PHASECHK.TRANS64.TRYWAIT P1, [UR26+0x100], R3 ;  /* 0x00010003ff0075a7 */ /* 0x000e64000802111a */
[----:B-1----:R-:W-:Y:S09]  /*40e0*/  @!P1 BRA `(.L_x_80) ;  /* 0x0000008000f49947 */ /* 0x002ff20003800000 */
.L_x_172:
[----:B------:R-:W-:Y:S01]  /*40f0*/  @!UP0 UPRMT UR4, UR48, 0x654, UR4 ;  /* 0x0000065430048896 */ /* 0x000fe20008000004 */
[----:B------:R-:W-:Y:S01]  /*4100*/  UMOV UR5, 0xffff ;  /* 0x0000ffff00057882 */ /* 0x000fe20000000000 */
[----:B------:R-:W-:-:S07]  /*4110*/  UMOV UR6, 0x1 ;  /* 0x0000000100067882 */ /* 0x000fce0000000000 */
[----:B------:R-:W-:Y:S01]  /*4120*/  @!P0 SYNCS.ARRIVE.TRANS64.RED.A1T0 RZ, [UR4], RZ ;  /* 0x000000ffffff89a7 */ /* 0x000fe20008100404 */
[----:B------:R-:W-:Y:S01]  /*4130*/  NOP ;  /* 0x0000000000007918 */ /* 0x000fe20000000000 */
[----:B-1----:R-:W1:Y:S01]  /*4140*/  LDS R0, [UR8+0x14] ;  /* 0x00001408ff007984 */ /* 0x002e620008000800 */
[----:B------:R-:W-:-:S04]  /*4150*/  ULOP3.LUT UR4, UR44, 0xffff, URZ, 0xc0, !UPT ;  /* 0x0000ffff2c047892 */ /* 0x000fc8000f8ec0ff */
[----:B------:R-:W-:-:S04]  /*4160*/  USHF.R.U32.HI UR4, URZ, 0x5, UR4 ;  /* 0x00000005ff047899 */ /* 0x000fc80008011604 */
[----:B------:R-:W-:Y:S02]  /*4170*/  USHF.L.U32 UR5, UR5, UR4, URZ ;  /* 0x0000000405057299 */ /* 0x000fe400080006ff */
[----:B------:R-:W-:-:S04]  /*4180*/  USHF.L.U32 UR4, UR6, UR4, URZ ;  /* 0x0000000406047299 */ /* 0x000fc800080006ff */
[----:B-1----:R-:W-:-:S04]  /*4190*/  LOP3.LUT R0, R0, UR5, RZ, 0xc0, !PT ;  /* 0x0000000500007c12 */ /* 0x002fc8000f8ec0ff */
[----:B------:R-:W-:-:S13]  /*41a0*/  ISETP.NE.AND P0, PT, R0, UR5, PT ;  /* 0x0000000500007c0c */ /* 0x000fda000bf05270 */
[----:B------:R-:W-:Y:S05]  /*41b0*/  @P0 BRA `(.L_x_81) ;  /* 0x0000000000580947 */ /* 0x000fea0003800000 */
[----:B------:R-:W1:Y:S02]  /*41c0*/  LDS R0, [UR8+0x18] ;  /* 0x00001808ff007984 */ /* 0x000e640008000800 */
[----:B-1----:R-:W-:-:S04]  /*41d0*/  LOP3.LUT R0, R0, UR4, RZ, 0xc0, !PT ;  /* 0x0000000400007c12 */ /* 0x002fc8000f8ec0ff */
[----:B------:R-:W-:-:S13]  /*41e0*/  ISETP.NE.AND P0, PT, R0, UR4, PT ;  /* 0x0000000400007c0c */ /* 0x000fda000bf05270 */
[----:B------:R-:W-:Y:S05]  /*41f0*/  @P0 BRA `(.L_x_82) ;  /* 0x00000000003c0947 */ /* 0x000fea0003800000 */
[----:B------:R-:W1:Y:S01]  /*4200*/  S2R R2, SR_LANEID ;  /* 0x0000000000027919 */ /* 0x000e620000000000 */
[----:B------:R-:W-:Y:S01]  /*4210*/  ULOP3.LUT UR5, URZ, UR5, URZ, 0x33, !UPT ;  /* 0x00000005ff057292 */ /* 0x000fe2000f8e33ff */
[----:B------:R-:W-:Y:S01]  /*4220*/  LOP3.LUT R4, RZ, UR4, RZ, 0x33, !PT ;  /* 0x00000004ff047c12 */ /* 0x000fe2000f8e33ff */
[----:B------:R-:W-:Y:S02]  /*4230*/  VOTEU.ANY UR4, UPT, PT ;  /* 0x0000000000047886 */ /* 0x000fe400038e0100 */
[----:B------:R-:W-:Y:S01]  /*4240*/  UFLO.U32 UR4, UR4 ;  /* 0x00000004000472bd */ /* 0x000fe200080e0000 */
[----:B------:R-:W2:Y:S01]  /*4250*/  REDUX UR6, R4 ;  /* 0x00000000040673c4 */ /* 0x000ea20000000000 */
[----:B------:R-:W-:-:S06]  /*4260*/  IMAD.U32 R0, RZ, RZ, UR5 ;  /* 0x00000005ff007e24 */ /* 0x000fcc000f8e00ff */
[----:B------:R4:W-:Y:S01]  /*4270*/  UTCATOMSWS.AND URZ, UR5 ;  /* 0x0000000500ff79e3 */ /* 0x0009e20008000000 */
[----:B------:R-:W3:Y:S01]  /*4280*/  REDUX UR7, R0 ;  /* 0x00000000000773c4 */ /* 0x000ee20000000000 */
[----:B-1----:R-:W-:Y:S01]  /*4290*/  ISETP.EQ.U32.AND P0, PT, R2, UR4, PT ;  /* 0x0000000402007c0c */ /* 0x002fe2000bf02070 */
[----:B--2---:R-:W-:Y:S01]  /*42a0*/  IMAD.U32 R2, RZ, RZ, UR6 ;  /* 0x00000006ff027e24 */ /* 0x004fe2000f8e00ff */
[----:B---3--:R-:W-:-:S11]  /*42b0*/  MOV R3, UR7 ;  /* 0x0000000700037c02 */ /* 0x008fd60008000f00 */
[----:B------:R4:W-:Y:S04]  /*42c0*/  @P0 ATOMS.AND RZ, [UR8+0x14], R3 ;  /* 0x00001403ffff098c */ /* 0x0009e8000a800008 */
[----:B------:R4:W-:Y:S01]  /*42d0*/  @P0 ATOMS.AND RZ, [UR8+0x18], R2 ;  /* 0x00001802ffff098c */ /* 0x0009e2000a800008 */
[----:B------:R-:W-:Y:S05]  /*42e0*/  BRA `(.L_x_83) ;  /* 0x0000000000147947 */ /* 0x000fea0003800000 */
.L_x_82:
[----:B------:R-:W-:Y:S02]  /*42f0*/  MOV R2, 0x4310 ;  /* 0x0000431000027802 */ /* 0x000fe40000000f00 */
[----:B---3-5:R-:W-:Y:S05]  /*4300*/  CALL.REL.NOINC `($__internal_0_$__cuda_sm10x_tcgen05_guardrail_trap_col_being_dealloced_not_returned_by_alloc) ;  /* 0x0000008400d07944 */ /* 0x028fea0003c00000 */
[----:B------:R-:W-:Y:S05]  /*4310*/  BRA `(.L_x_83) ;  /* 0x0000000000087947 */ /* 0x000fea0003800000 */
.L_x_81:
[----:B------:R-:W-:Y:S02]  /*4320*/  MOV R2, 0x4340 ;  /* 0x0000434000027802 */ /* 0x000fe40000000f00 */
[----:B---3-5:R-:W-:Y:S05]  /*4330*/  CALL.REL.NOINC `($__internal_2_$__cuda_sm10x_tcgen05_guardrail_trap_unallocated_columns_being_dealloced) ;  /* 0x0000008400dc7944 */ /* 0x028fea0003c00000 */
.L_x_83:
[----:B------:R-:W-:Y:S01]  /*4340*/  NOP ;  /* 0x0000000000007918 */ /* 0x000fe20000000000 */
[----:B----4-:R-:W-:Y:S05]  /*4350*/  EXIT ;  /* 0x000000000000794d */ /* 0x010fea0003800000 */
.L_x_56:
[----:B------:R-:W-:-:S09]  /*4360*/  UISETP.NE.OR UP0, UPT, UR17, 0x3, !UP3 ;  /* 0x000000031100788c */ /* 0x000fd2000df05670 */
[----:B------:R-:W-:Y:S05]  /*4370*/  BRA.U UP0, `(.L_x_84) ;  /* 0x0000001100587547 */ /* 0x000fea000b800000 */
[----:B------:R-:W1:Y:S01]  /*4380*/  LDCU UR31, c[0x0][0x370] ;  /* 0x00006e00ff1f77ac */ /* 0x000e620008000800 */
[----:B------:R-:W2:Y:S01]  /*4390*/  LDC.64 R16, c[0x0][0x348] ;  /* 0x0000d200ff107b82 */ /* 0x000ea20000000a00 */
[----:B------:R-:W-:Y:S02]  /*43a0*/  HFMA2 R13, -RZ, RZ, 0, 0 ;  /* 0x00000000ff0d7431 */ /* 0x000fe400000001ff */
[----:B------:R-:W-:Y:S01]  /*43b0*/  IMAD.MOV.U32 R15, RZ, RZ, 0x1 ;  /* 0x00000001ff0f7424 */ /* 0x000fe200078e00ff */
[----:B------:R-:W1:Y:S01]  /*43c0*/  LDCU.128 UR48, c[0x0][0xb10] ;  /* 0x00016200ff3077ac */ /* 0x000e620008000c00 */
[----:B------:R-:W-:Y:S01]  /*43d0*/  IMAD.MOV.U32 R14, RZ, RZ, RZ ;  /* 0x000000ffff0e7224 */ /* 0x000fe200078e00ff */
[----:B------:R-:W-:Y:S01]  /*43e0*/  MOV R7, 0x2000 ;  /* 0x0000200000077802 */ /* 0x000fe20000000f00 */
[----:B------:R-:W3:Y:S01]  /*43f0*/  LDCU UR30, c[0x0][0x374] ;  /* 0x00006e80ff1e77ac */ /* 0x000ee20008000800 */
[----:B------:R-:W4:Y:S01]  /*4400*/  LDC.64 R2, c[0x0][0x888] ;  /* 0x00022200ff027b82 */ /* 0x000f220000000a00 */
[----:B------:R-:W3:Y:S01]  /*4410*/  LDCU UR15, c[0x0][0xb0c] ;  /* 0x00016180ff0f77ac */ /* 0x000ee20008000800 */
[----:B------:R-:W2:Y:S06]  /*4420*/  LDCU UR40, c[0x0][0xb20] ;  /* 0x00016400ff2877ac */ /* 0x000eac0008000800 */
[----:B------:R-:W4:Y:S01]  /*4430*/  LDC.64 R4, c[0x0][0x890] ;  /* 0x00022400ff047b82 */ /* 0x000f220000000a00 */
[----:B------:R-:W2:Y:S01]  /*4440*/  LDCU UR4, c[0x0][0xb30] ;  /* 0x00016600ff0477ac */ /* 0x000ea20008000800 */
[----:B------:R-:W-:Y:S01]  /*4450*/  UMOV UR21, 0x400 ;  /* 0x0000040000157882 */ /* 0x000fe20000000000 */
[----:B-1----:R-:W-:-:S02]  /*4460*/  UIMAD.WIDE.U32 UR6, UR31, UR48, URZ ;  /* 0x000000301f0672a5 */ /* 0x002fc4000f8e00ff */
[----:B---3--:R-:W-:Y:S02]  /*4470*/  UIMAD.WIDE.U32 UR8, UR30, UR51, URZ ;  /* 0x000000331e0872a5 */ /* 0x008fe4000f8e00ff */
[----:B------:R-:W-:Y:S02]  /*4480*/  ULEA UR21, UR45, UR21, 0x18 ;  /* 0x000000152d157291 */ /* 0x000fe4000f8ec0ff */
[----:B------:R-:W-:Y:S02]  /*4490*/  UPLOP3.LUT UP3, UPT, UPT, UPT, UPT, 0x40, 0x4 ;  /* 0x000000000004789c */ /* 0x000fe40003f6e870 */
[----:B------:R-:W-:Y:S01]  /*44a0*/  UIADD3 UR37, UPT, UPT, UR21, 0x68, URZ ;  /* 0x0000006815257890 */ /* 0x000fe2000fffe0ff */
[----:B------:R-:W-:Y:S01]  /*44b0*/  UMOV UR6, UR7 ;  /* 0x0000000700067c82 */ /* 0x000fe20008000000 */
[----:B------:R-:W-:Y:S01]  /*44c0*/  UMOV UR38, UR9 ;  /* 0x0000000900267c82 */ /* 0x000fe20008000000 */
[----:B------:R-:W-:Y:S02]  /*44d0*/  UISETP.GE.AND UP0, UPT, UR42, 0x1, UPT ;  /* 0x000000012a00788c */ /* 0x000fe4000bf06270 */
[----:B------:R-:W-:Y:S01]  /*44e0*/  UISETP.NE.AND UP4, UPT, UR42, 0x1, UPT ;  /* 0x000000012a00788c */ /* 0x000fe2000bf85270 */
[----:B------:R-:W1:Y:S01]  /*44f0*/  LDCU.64 UR22, c[0x0][0xb28] ;  /* 0x00016500ff1677ac */ /* 0x000e620008000a00 */
[----:B------:R-:W-:-:S02]  /*4500*/  UISETP.NE.AND UP6, UPT, UR15, 0x1, UPT ;  /* 0x000000010f00788c */ /* 0x000fc4000bfc5270 */
[----:B------:R-:W-:Y:S02]  /*4510*/  UISETP.NE.AND UP5, UPT, UR50, 0x1, UPT ;  /* 0x000000013200788c */ /* 0x000fe4000bfa5270 */
[----:B------:R-:W-:Y:S02]  /*4520*/  UIADD3 UR33, UPT, UPT, UR21, 0x50, URZ ;  /* 0x0000005015217890 */ /* 0x000fe4000fffe0ff */
[----:B------:R-:W-:Y:S02]  /*4530*/  UIADD3 UR25, UPT, UPT, UR21, 0x58, URZ ;  /* 0x0000005815197890 */ /* 0x000fe4000fffe0ff */
[----:B------:R-:W-:Y:S02]  /*4540*/  UIADD3 UR17, UPT, UPT, UR21, 0x60, URZ ;  /* 0x0000006015117890 */ /* 0x000fe4000fffe0ff */
[----:B------:R-:W-:Y:S02]  /*4550*/  UPRMT UR37, UR45, 0x654, UR37 ;  /* 0x000006542d257896 */ /* 0x000fe40008000025 */
[----:B------:R-:W-:-:S02]  /*4560*/  USHF.R.U32.HI UR39, URZ, UR49, UR6 ;  /* 0x00000031ff277299 */ /* 0x000fc40008011606 */
[----:B--2---:R-:W-:Y:S02]  /*4570*/  USHF.R.U32.HI UR38, URZ, UR40, UR38 ;  /* 0x00000028ff267299 */ /* 0x004fe40008011626 */
[----:B------:R-:W-:-:S11]  /*4580*/  UISETP.NE.AND UP2, UPT, UR4, 0x1, UPT ;  /* 0x000000010400788c */ /* 0x000fd6000bf45270 */
.L_x_95:
[C---:B------:R-:W-:Y:S02]  /*4590*/  LEA R12, R14.reuse, UR21, 0x3 ;  /* 0x000000150e0c7c11 */ /* 0x040fe4000f8e18ff */
[----:B------:R-:W-:Y:S02]  /*45a0*/  SHF.L.U32 R9, R13, 0x1f, RZ ;  /* 0x0000001f0d097819 */ /* 0x000fe400000006ff */
[----:B------:R-:W-:Y:S02]  /*45b0*/  LEA R10, R14, UR21, 0x4 ;  /* 0x000000150e0a7c11 */ /* 0x000fe4000f8e20ff */
[----:B--2---:R-:W2:Y:S02]  /*45c0*/  SYNCS.PHASECHK.TRANS64.TRYWAIT P0, [R12+URZ+0xa0], R9 ;  /* 0x0000a0090c0075a7 */ /* 0x004ea400080011ff */
[----:B--2---:R-:W-:Y:S05]  /*45d0*/  @!P0 BRA `(.L_x_85) ;  /* 0x0000007c00d08947 */ /* 0x004fea0003800000 */
.L_x_173:
[----:B--2---:R-:W2:Y:S01]  /*45e0*/  LDS.128 R8, [R10+0x110] ;  /* 0x000110000a087984 */ /* 0x004ea20000000c00 */
[----:B------:R-:W-:Y:S01]  /*45f0*/  UISETP.GE.AND UP0, UPT, UR42, 0x1, UPT ;  /* 0x000000012a00788c */ /* 0x000fe2000bf06270 */
[----:B------:R-:W-:Y:S01]  /*4600*/  @!PT LDS RZ, [RZ] ;  /* 0x00000000fffff984 */ /* 0x000fe20000000800 */
[----:B------:R-:W-:Y:S01]  /*4610*/  @!PT LDS RZ, [RZ] ;  /* 0x00000000fffff984 */ /* 0x000fe20000000800 */
[----:B------:R-:W-:Y:S01]  /*4620*/  @!PT LDS RZ, [RZ] ;  /* 0x00000000fffff984 */ /* 0x000fe20000000800 */
[----:B------:R-:W-:Y:S01]  /*4630*/  @!PT LDS RZ, [RZ] ;  /* 0x00000000fffff984 */ /* 0x000fe20000000800 */
[----:B------:R3:W-:Y:S06]  /*4640*/  MEMBAR.ALL.CTA ;  /* 0x0000000000007992 */ /* 0x0007ec0000008000 */
[----:B---3--:R-:W3:Y:S01]  /*4650*/  FENCE.VIEW.ASYNC.S ;  /* 0x00000000000073c6 */ /* 0x008ee20000000000 */
[----:B--2---:R-:W-:Y:S11]  /*4660*/  LOP3.LUT P0, RZ, R10, 0x1, RZ, 0xc0, !PT ;  /* 0x000000010aff7812 */ /* 0x004ff6000780c0ff */
[----:B------:R-:W-:Y:S02]  /*4670*/  @!UPT UIADD3 URZ, UPT, UPT, URZ, URZ, URZ ;  /* 0x000000fffffff290 */ /* 0x000fe4000fffe0ff */
[----:B---3--:R-:W-:Y:S01]  /*4680*/  VOTEU.ANY UP1, P0 ;  /* 0x0000000000ff7886 */ /* 0x008fe20000020100 */
[----:B------:R-:W-:Y:S11]  /*4690*/  PLOP3.LUT P0, PT, PT, PT, UP1, 0x80, 0x8 ;  /* 0x000000000008781c */ /* 0x000ff60003f0f018 */
[----:B------:R-:W-:Y:S02]  /*46a0*/  @!UPT UIADD3 URZ, UPT, UPT, URZ, URZ, URZ ;  /* 0x000000fffffff290 */ /* 0x000fe4000fffe0ff */
[----:B------:R-:W-:Y:S02]  /*46b0*/  @P0 SHF.R.U32.HI R0, RZ, 0x10, R9 ;  /* 0x00000010ff000819 */ /* 0x000fe40000011609 */
[----:B------:R-:W-:Y:S02]  /*46c0*/  @P0 MOV R6, R8 ;  /* 0x0000000800060202 */ /* 0x000fe40000000f00 */
[----:B------:R-:W-:Y:S01]  /*46d0*/  @P0 R2UR UR4, R0 ;  /* 0x00000000000402ca */ /* 0x000fe200000e0000 */
[----:B------:R-:W-:Y:S01]  /*46e0*/  VIADD R0, R12, 0xb0 ;  /* 0x000000b00c007836 */ /* 0x000fe20000000000 */
[----:B------:R-:W-:Y:S02]  /*46f0*/  @P0 LOP3.LUT R8, R9, 0xffff, RZ, 0xc0, !PT ;  /* 0x0000ffff09080812 */ /* 0x000fe400078ec0ff */
[----:B------:R-:W-:Y:S02]  /*4700*/  @P0 R2UR UR6, R6 ;  /* 0x00000000060602ca */ /* 0x000fe400000e0000 */
[----:B------:R-:W-:Y:S02]  /*4710*/  PRMT R0, RZ, 0x654, R0 ;  /* 0x00000654ff007816 */ /* 0x000fe40000000000 */
[----:B------:R-:W-:Y:S02]  /*4720*/  @P0 R2UR UR5, R8 ;  /* 0x00000000080502ca */ /* 0x000fe400000e0000 */
[----:B------:R2:W-:Y:S03]  /*4730*/  SYNCS.ARRIVE.TRANS64.RED.A1T0 RZ, [R0+URZ], RZ ;  /* 0x000000ff00ff79a7 */ /* 0x0005e600081004ff */
[----:B------:R-:W-:Y:S04]  /*4740*/  @UP1 UMOV UR29, UR4 ;  /* 0x00000004001d1c82 */ /* 0x000fe80008000000 */
[----:B------:R-:W-:Y:S04]  /*4750*/  @UP1 UMOV UR14, UR6 ;  /* 0x00000006000e1c82 */ /* 0x000fe80008000000 */
[----:B------:R-:W-:Y:S01]  /*4760*/  @UP1 UMOV UR13, UR5 ;  /* 0x00000005000d1c82 */ /* 0x000fe20008000000 */
[----:B------:R-:W-:Y:S05]  /*4770*/  BRA.U !UP0, `(.L_x_86) ;  /* 0x0000000108a47547 */ /* 0x000fea000b800000 */
[----:B------:R-:W-:Y:S02]  /*4780*/  UIMAD.WIDE.U32 UR18, UR13, UR51, URZ ;  /* 0x000000330d1272a5 */ /* 0x000fe4000f8e00ff */
[----:B------:R-:W-:Y:S02]  /*4790*/  UIMAD.WIDE.U32 UR26, UR14, UR48, URZ ;  /* 0x000000300e1a72a5 */ /* 0x000fe4000f8e00ff */
[----:B------:R-:W-:Y:S02]  /*47a0*/  USEL UR4, UR30, UR38, !UP5 ;  /* 0x000000261e047287 */ /* 0x000fe4000e800000 */
[----:B------:R-:W-:Y:S02]  /*47b0*/  USEL UR7, UR31, UR39, !UP6 ;  /* 0x000000271f077287 */ /* 0x000fe4000f000000 */
[----:B-1----:R-:W-:Y:S02]  /*47c0*/  UIMAD.WIDE.U32 UR8, UR4, UR22, URZ ;  /* 0x00000016040872a5 */ /* 0x002fe4000f8e00ff */
[----:B------:R-:W-:Y:S01]  /*47d0*/  UIMAD.WIDE.U32 UR10, UR7, UR22, URZ ;  /* 0x00000016070a72a5 */ /* 0x000fe2000f8e00ff */
[----:B------:R-:W-:Y:S02]  /*47e0*/  UMOV UR5, UR19 ;  /* 0x0000001300057c82 */ /* 0x000fe40008000000 */
[----:B------:R-:W-:Y:S03]  /*47f0*/  USHF.R.U32.HI UR6, URZ, UR40, UR5 ;  /* 0x00000028ff067299 */ /* 0x000fe60008011605 */
[----:B------:R-:W-:Y:S01]  /*4800*/  UMOV UR5, UR27 ;  /* 0x0000001b00057c82 */ /* 0x000fe20008000000 */
[----:B------:R-:W-:Y:S02]  /*4810*/  USEL UR6, UR13, UR6, !UP5 ;  /* 0x000000060d067287 */ /* 0x000fe4000e800000 */
[----:B------:R-:W-:Y:S03]  /*4820*/  USHF.R.U32.HI UR12, URZ, UR49, UR5 ;  /* 0x00000031ff0c7299 */ /* 0x000fe60008011605 */
[----:B------:R-:W-:Y:S02]  /*4830*/  UMOV UR5, UR9 ;  /* 0x0000000900057c82 */ /* 0x000fe40008000000 */
[----:B------:R-:W-:Y:S03]  /*4840*/  @UP4 USHF.R.U32.HI UR4, URZ, UR23, UR5 ;  /* 0x00000017ff044299 */ /* 0x000fe60008011605 */
[----:B------:R-:W-:Y:S01]  /*4850*/  UMOV UR5, UR11 ;  /* 0x0000000b00057c82 */ /* 0x000fe20008000000 */
[----:B------:R-:W-:Y:S02]  /*4860*/  UIMAD UR4, UR42, UR4, URZ ;  /* 0x000000042a0472a4 */ /* 0x000fe4000f8e02ff */
[----:B------:R-:W-:Y:S02]  /*4870*/  @UP4 USHF.R.U32.HI UR7, URZ, UR23, UR5 ;  /* 0x00000017ff074299 */ /* 0x000fe40008011605 */
[----:B------:R-:W-:Y:S02]  /*4880*/  UIMAD.WIDE.U32 UR10, UR6, UR22, URZ ;  /* 0x00000016060a72a5 */ /* 0x000fe4000f8e00ff */
[----:B------:R-:W-:Y:S02]  /*4890*/  USEL UR5, UR14, UR12, !UP6 ;  /* 0x0000000c0e057287 */ /* 0x000fe4000f000000 */
[----:B------:R-:W-:Y:S02]  /*48a0*/  UIMAD UR8, UR42, UR7, URZ ;  /* 0x000000072a0872a4 */ /* 0x000fe4000f8e02ff */
[----:B------:R-:W-:Y:S03]  /*48b0*/  UISETP.GE.AND UP0, UPT, UR6, UR4, UPT ;  /* 0x000000040600728c */ /* 0x000fe6000bf06270 */
[----:B------:R-:W-:Y:S01]  /*48c0*/  UMOV UR4, UR11 ;  /* 0x0000000b00047c82 */ /* 0x000fe20008000000 */
[----:B------:R-:W-:Y:S02]  /*48d0*/  UISETP.GE.OR UP0, UPT, UR5, UR8, UP0 ;  /* 0x000000080500728c */ /* 0x000fe40008706670 */
[----:B------:R-:W-:Y:S02]  /*48e0*/  USHF.R.U32.HI UR4, URZ, UR23, UR4 ;  /* 0x00000017ff047299 */ /* 0x000fe40008011604 */
[----:B------:R-:W-:Y:S02]  /*48f0*/  UIMAD.WIDE.U32 UR8, UR5, UR22, URZ ;  /* 0x00000016050872a5 */ /* 0x000fe4000f8e00ff */
[----:B------:R-:W-:Y:S04]  /*4900*/  USEL UR10, UR6, UR4, !UP4 ;  /* 0x00000004060a7287 */ /* 0x000fe8000e000000 */
[----:B------:R-:W-:Y:S01]  /*4910*/  UIADD3 UR11, UPT, UPT, -UR10, URZ, URZ ;  /* 0x000000ff0a0b7290 */ /* 0x000fe2000fffe1ff */
[----:B------:R-:W-:Y:S02]  /*4920*/  @!UP0 UMOV UR4, UR9 ;  /* 0x0000000900048c82 */ /* 0x000fe40008000000 */
[----:B------:R-:W-:Y:S02]  /*4930*/  @!UP0 USHF.R.U32.HI UR4, URZ, UR23, UR4 ;  /* 0x00000017ff048299 */ /* 0x000fe40008011604 */
[----:B------:R-:W-:Y:S02]  /*4940*/  UIMAD UR8, UR42, UR11, UR6 ;  /* 0x0000000b2a0872a4 */ /* 0x000fe4000f8e0206 */
[----:B------:R-:W-:Y:S04]  /*4950*/  @!UP0 USEL UR4, UR5, UR4, !UP4 ;  /* 0x0000000405048287 */ /* 0x000fe8000e000000 */
[----:B------:R-:W-:Y:S02]  /*4960*/  @!UP0 UIMAD UR8, UR7, UR8, UR4 ;  /* 0x00000008070882a4 */ /* 0x000fe4000f8e0204 */
[----:B------:R-:W-:Y:S02]  /*4970*/  @!UP0 UIADD3 UR9, UPT, UPT, UR10, -UR4, URZ ;  /* 0x800000040a098290 */ /* 0x000fe4000fffe0ff */
[----:B------:R-:W-:Y:S02]  /*4980*/  UIADD3 UR4, UPT, UPT, -UR5, URZ, URZ ;  /* 0x000000ff05047290 */ /* 0x000fe4000fffe1ff */
[----:B------:R-:W-:Y:S02]  /*4990*/  UIADD3 UR7, UPT, UPT, -UR6, URZ, URZ ;  /* 0x000000ff06077290 */ /* 0x000fe4000fffe1ff */
[----:B------:R-:W-:Y:S02]  /*49a0*/  @!UP0 UIMAD UR6, UR9, UR42, UR5 ;  /* 0x0000002a090682a4 */ /* 0x000fe4000f8e0205 */
[----:B------:R-:W-:Y:S02]  /*49b0*/  UIMAD UR14, UR15, UR4, UR14 ;  /* 0x000000040f0e72a4 */ /* 0x000fe4000f8e020e */
[----:B------:R-:W-:Y:S01]  /*49c0*/  UIMAD UR13, UR50, UR7, UR13 ;  /* 0x00000007320d72a4 */ /* 0x000fe2000f8e020d */
[----:B------:R-:W-:Y:S02]  /*49d0*/  @!UP0 UMOV UR5, UR8 ;  /* 0x0000000800058c82 */ /* 0x000fe40008000000 */
[----:B------:R-:W-:Y:S02]  /*49e0*/  UIMAD UR14, UR5, UR15, UR14 ;  /* 0x0000000f050e72a4 */ /* 0x000fe4000f8e020e */
[----:B------:R-:W-:Y:S11]  /*49f0*/  UIMAD UR13, UR6, UR50, UR13 ;  /* 0x00000032060d72a4 */ /* 0x000ff6000f8e020d */
[----:B------:R-:W-:Y:S01]  /*4a00*/  @!UPT UIADD3 URZ, UPT, UPT, URZ, URZ, URZ ;  /* 0x000000fffffff290 */ /* 0x000fe2000fffe0ff */
.L_x_86:
[----:B------:R-:W3:Y:S01]  /*4a10*/  @!UP2 LDCU.128 UR8, c[0x0][0xb10] ;  /* 0x00016200ff08a7ac */ /* 0x000ee20008000c00 */
[C---:B----4-:R-:W-:Y:S02]  /*4a20*/  ISETP.NE.U32.AND P1, PT, R4.reuse, RZ, PT ;  /* 0x000000ff0400720c */ /* 0x050fe40003f25070 */
[----:B------:R-:W-:Y:S02]  /*4a30*/  ISETP.NE.U32.AND P0, PT, R4, RZ, PT ;  /* 0x000000ff0400720c */ /* 0x000fe40003f05070 */
[C---:B------:R-:W-:Y:S02]  /*4a40*/  ISETP.NE.AND.EX P1, PT, R5.reuse, RZ, PT, P1 ;  /* 0x000000ff0500720c */ /* 0x040fe40003f25310 */
[----:B------:R-:W-:Y:S01]  /*4a50*/  ISETP.NE.AND.EX P0, PT, R5, RZ, PT, P0 ;  /* 0x000000ff0500720c */ /* 0x000fe20003f05300 */
[----:B------:R-:W4:Y:S01]  /*4a60*/  @!UP2 LDCU UR5, c[0x0][0xb0c] ;  /* 0x00016180ff05a7ac */ /* 0x000f220008000800 */
[----:B------:R-:W-:Y:S01]  /*4a70*/  SHF.L.U32 R9, R15, 0x1f, RZ ;  /* 0x0000001f0f097819 */ /* 0x000fe200000006ff */
[----:B------:R-:W-:Y:S02]  /*4a80*/  USHF.L.U32 UR35, UR16, 0x7, URZ ;  /* 0x0000000710237899 */ /* 0x000fe400080006ff */
[----:B------:R-:W-:Y:S02]  /*4a90*/  USHF.L.U32 UR34, UR20, 0x8, URZ ;  /* 0x0000000814227899 */ /* 0x000fe400080006ff */
[----:B---3--:R-:W-:Y:S07]  /*4aa0*/  UIMAD.WIDE.U32 UR6, UR14, UR8, URZ ;  /* 0x000000080e0672a5 */ /* 0x008fee000f8e00ff */
[----:B------:R-:W-:Y:S01]  /*4ab0*/  @!UP2 UMOV UR4, UR7 ;  /* 0x000000070004ac82 */ /* 0x000fe20008000000 */
[----:B----4-:R-:W-:Y:S02]  /*4ac0*/  @!UP2 UISETP.NE.AND UP0, UPT, UR5, 0x1, UPT ;  /* 0x000000010500a88c */ /* 0x010fe4000bf05270 */
[----:B------:R-:W-:Y:S02]  /*4ad0*/  @!UP2 USHF.R.U32.HI UR4, URZ, UR9, UR4 ;  /* 0x00000009ff04a299 */ /* 0x000fe40008011604 */
[----:B------:R-:W-:Y:S02]  /*4ae0*/  UIMAD.WIDE.U32 UR6, UR13, UR11, URZ ;  /* 0x0000000b0d0672a5 */ /* 0x000fe4000f8e00ff */
[----:B------:R-:W-:Y:S02]  /*4af0*/  @!UP2 USEL UR8, UR14, UR4, !UP0 ;  /* 0x000000040e08a287 */ /* 0x000fe4000c000000 */
[----:B------:R-:W-:Y:S03]  /*4b00*/  @!UP2 UISETP.NE.AND UP0, UPT, UR10, 0x1, UPT ;  /* 0x000000010a00a88c */ /* 0x000fe6000bf05270 */
[----:B------:R-:W-:Y:S02]  /*4b10*/  @!UP2 UMOV UR6, UR7 ;  /* 0x000000070006ac82 */ /* 0x000fe40008000000 */
[----:B------:R-:W3:Y:S02]  /*4b20*/  @!UP2 LDCU UR4, c[0x0][0xb20] ;  /* 0x00016400ff04a7ac */ /* 0x000ee40008000800 */
[----:B---3--:R-:W-:Y:S04]  /*4b30*/  @!UP2 USHF.R.U32.HI UR6, URZ, UR4, UR6 ;  /* 0x00000004ff06a299 */ /* 0x008fe80008011606 */
[----:B------:R-:W-:Y:S04]  /*4b40*/  @!UP2 USEL UR6, UR13, UR6, !UP0 ;  /* 0x000000060d06a287 */ /* 0x000fe8000c000000 */
[----:B------:R-:W-:Y:S02]  /*4b50*/  @!UP2 UIADD3 UR4, UPT, UPT, -UR8, UR6, URZ ;  /* 0x000000060804a290 */ /* 0x000fe4000fffe1ff */
[----:B------:R-:W-:Y:S02]  /*4b60*/  @!UP2 UIADD3 UR6, UPT, UPT, UR8, -UR6, URZ ;  /* 0x800000060806a290 */ /* 0x000fe4000fffe0ff */
[----:B------:R-:W-:Y:S02]  /*4b70*/  @!UP2 UIMAD UR14, UR4, UR5, UR14 ;  /* 0x00000005040ea2a4 */ /* 0x000fe4000f8e020e */
[----:B------:R-:W-:Y:S01]  /*4b80*/  @!UP2 UIMAD UR13, UR6, UR10, UR13 ;  /* 0x0000000a060da2a4 */ /* 0x000fe2000f8e020d */
[----:B------:R-:W-:Y:S11]  /*4b90*/  BRA.U UP3, `(.L_x_87) ;  /* 0x0000000103107547 */ /* 0x000ff6000b800000 */
[----:B--2---:R-:W-:Y:S04]  /*4ba0*/  MOV R0, UR41 ;  /* 0x0000002900007c02 */ /* 0x004fe80008000f00 */
[----:B------:R-:W-:Y:S04]  /*4bb0*/  SHF.L.U32 R11, R0, 0x1f, RZ ;  /* 0x0000001f000b7819 */ /* 0x000fe800000006ff */
[----:B------:R-:W2:Y:S02]  /*4bc0*/  SYNCS.PHASECHK.TRANS64.TRYWAIT P2, [UR21+0x98], R11 ;  /* 0x0000980bff0075a7 */ /* 0x000ea40008041115 */
[----:B--2---:R-:W-:Y:S05]  /*4bd0*/  @!P2 BRA `(.L_x_88) ;  /* 0x000000780064a947 */ /* 0x004fea0003800000 */
.L_x_87:
[----:B------:R-:W-:Y:S05]  /*4be0*/  @!P1 BRA `(.L_x_89) ;  /* 0x0000000000309947 */ /* 0x000fea0003800000 */
[----:B------:R-:W-:Y:S01]  /*4bf0*/  ISETP.NE.U32.AND P1, PT, R2, RZ, PT ;  /* 0x000000ff0200720c */ /* 0x000fe20003f25070 */
[----:B------:R-:W3:Y:S01]  /*4c00*/  LDCU.64 UR4, c[0x0][0x358] ;  /* 0x00006b00ff0477ac */ /* 0x000ee20008000a00 */
[----:B------:R-:W-:Y:S02]  /*4c10*/  IMAD.MOV.U32 R158, RZ, RZ, 0x1 ;  /* 0x00000001ff9e7424 */ /* 0x000fe400078e00ff */
[----:B------:R-:W-:Y:S11]  /*4c20*/  ISETP.NE.AND.EX P1, PT, R3, RZ, PT, P1 ;  /* 0x000000ff0300720c */ /* 0x000ff60003f25310 */
[----:B------:R-:W-:Y:S02]  /*4c30*/  @!UPT UIADD3 URZ, UPT, UPT, URZ, URZ, URZ ;  /* 0x000000fffffff290 */ /* 0x000fe4000fffe0ff */
[----:B--2---:R-:W2:Y:S01]  /*4c40*/  @P1 LDC.64 R10, c[0x0][0x888] ;  /* 0x00022200ff0a1b82 */ /* 0x004ea20000000a00 */
[----:B------:R-:W-:Y:S04]  /*4c50*/  @P1 IMAD R0, R4, UR36, RZ ;  /* 0x0000002404001c24 */ /* 0x000fe8000f8e02ff */
[----:B--2---:R-:W-:Y:S04]  /*4c60*/  @P1 IMAD.WIDE R10, R0, 0x4, R10 ;  /* 0x00000004000a1825 */ /* 0x004fe800078e020a */
[----:B------:R-:W-:Y:S01]  /*4c70*/  HFMA2 R0, -RZ, RZ, 0, 5.9604644775390625e-08 ;  /* 0x00000001ff007431 */ /* 0x000fe200000001ff */
[----:B---3-5:R3:W5:Y:S04]  /*4c80*/  @P1 LDG.E R73, desc[UR4][R10.64] ;  /* 0x000000040a491981 */ /* 0x028768000c1e1900 */
[----:B------:R-:W-:Y:S01]  /*4c90*/  @!P1 PRMT R158, R0, 0x7610, R158 ;  /* 0x00007610009e9816 */ /* 0x000fe2000000009e */
[----:B---3--:R-:W4:Y:S06]  /*4ca0*/  @!P1 LDC R73, c[0x0][0x880] ;  /* 0x00022000ff499b82 */ /* 0x008f2c0000000800 */
.L_x_89:
[----:B----45:R-:W-:Y:S01]  /*4cb0*/  @!P0 FSETP.EQ.AND P1, PT, R73, RZ, PT ;  /* 0x000000ff4900820b */ /* 0x030fe20003f22000 */
[----:B------:R-:W-:Y:S01]  /*4cc0*/  @!UPT UIADD3 URZ, UPT, UPT, URZ, URZ, URZ ;  /* 0x000000fffffff290 */ /* 0x000fe2000fffe0ff */
[----:B------:R-:W-:Y:S11]  /*4cd0*/  @!P0 BRA `(.L_x_90) ;  /* 0x0000000000188947 */ /* 0x000ff60003800000 */
[----:B------:R-:W-:Y:S02]  /*4ce0*/  LOP3.LUT P0, RZ, R158, 0xff, RZ, 0xc0, !PT ;  /* 0x000000ff9eff7812 */ /* 0x000fe4000780c0ff */
[----:B------:R-:W-:Y:S04]  /*4cf0*/  ISETP.NE.U32.AND P1, PT, R2, RZ, PT ;  /* 0x000000ff0200720c */ /* 0x000fe80003f25070 */
[----:B------:R-:W-:Y:S04]  /*4d00*/  ISETP.NE.AND.EX P1, PT, R3, RZ, PT, P1 ;  /* 0x000000ff0300720c */ /* 0x000fe80003f25310 */
[----:B------:R-:W-:Y:S03]  /*4d10*/  PLOP3.LUT P1, PT, P1, PT, PT, 0x8, 0x80 ;  /* 0x000000000080781c */ /* 0x000fe60000f2e170 */
[----:B------:R-:W-:Y:S11]  /*4d20*/  @P0 FSETP.EQ.AND P1, PT, R73, RZ, PT ;  /* 0x000000ff4900020b */ /* 0x000ff60003f22000 */
[----:B------:R-:W-:Y:S02]  /*4d30*/  @!UPT UIADD3 URZ, UPT, UPT, URZ, URZ, URZ ;  /* 0x000000fffffff290 */ /* 0x000fe4000fffe0ff */
.L_x_90:
[----:B------:R-:W3:Y:S01]  /*4d40*/  SYNCS.PHASECHK.TRANS64.TRYWAIT P2, [UR21+0x70], R9 ;  /* 0x00007009ff0075a7 */ /* 0x000ee20008041115 */
[----:B------:R-:W-:Y:S04]  /*4d50*/  ELECT P0, URZ, PT ;  /* 0x0000000000ff782f */ /* 0x000fe80003800000 */
[----:B------:R-:W-:Y:S11]  /*4d60*/  PLOP3.LUT P1, PT, P1, P0, PT, 0xf2, 0x2f ;  /* 0x00000000002f781c */ /* 0x000ff60000f21e72 */
[----:B------:R-:W-:Y:S02]  /*4d70*/  @!UPT UIADD3 URZ, UPT, UPT, URZ, URZ, URZ ;  /* 0x000000fffffff290 */ /* 0x000fe4000fffe0ff */
[----:B------:R-:W-:Y:S05]  /*4d80*/  @!P1 IADD3 R8, P0, PT, R16, 0x580, RZ ;  /* 0x0000058010089810 */ /* 0x000fea0007f1e0ff */
[----:B------:R-:W-:Y:S01]  /*4d90*/  @!P1 IMAD.X R6, RZ, RZ, R17, P0 ;  /* 0x000000ffff069224 */ /* 0x000fe200000e0611 */
[----:B---3--:R-:W-:Y:S07]  /*4da0*/  @!P2 BRA `(.L_x_91) ;  /* 0x000000780008a947 */ /* 0x008fee0003800000 */
.L_x_176:
[----:B------:R-:W-:Y:S01]  /*4db0*/  @!P1 R2UR UR5, R8 ;  /* 0x00000000080592ca */ /* 0x000fe200000e0000 */
[----:B------:R-:W-:Y:S01]  /*4dc0*/  VOTEU.ALL UP0, P1 ;  /* 0x0000000000ff7886 */ /* 0x000fe20000800000 */
[----:B------:R-:W-:Y:S01]  /*4dd0*/  @!P1 R2UR UR4, R6 ;  /* 0x00000000060492ca */ /* 0x000fe200000e0000 */
[----:B--2---:R-:W-:Y:S01]  /*4de0*/  @!P1 IMAD.MOV.U32 R0, RZ, RZ, 0x2000 ;  /* 0x00002000ff009424 */ /* 0x004fe200078e00ff */
[----:B------:R-:W-:Y:S01]  /*4df0*/  UMOV UR8, 0x0 ;  /* 0x0000000000087882 */ /* 0x000fe20000000000 */
[----:B------:R-:W-:Y:S01]  /*4e00*/  UMOV UR9, 0x10000000 ;  /* 0x1000000000097882 */ /* 0x000fe20000000000 */
[----:B------:R-:W-:Y:S01]  /*4e10*/  @!UP0 UIADD3 UR32, UPT, UPT, UR21, 0x200, URZ ;  /* 0x0000020015208890 */ /* 0x000fe2000fffe0ff */
[----:B------:R-:W-:Y:S01]  /*4e20*/  @!P1 IADD3 R8, P0, PT, R16, 0x580, RZ ;  /* 0x0000058010089810 */ /* 0x000fe20007f1e0ff */
[----:B------:R-:W-:Y:S01]  /*4e30*/  VOTEU.ALL UP0, P1 ;  /* 0x0000000000ff7886 */ /* 0x000fe20000800000 */
[----:B------:R-:W-:Y:S03]  /*4e40*/  UPRMT UR6, UR45, 0x654, UR33 ;  /* 0x000006542d067896 */ /* 0x000fe60008000021 */
[----:B------:R-:W-:Y:S02]  /*4e50*/  @!P1 IMAD.X R6, RZ, RZ, R17, P0 ;  /* 0x000000ffff069224 */ /* 0x000fe400000e0611 */
[----:B------:R-:W-:Y:S02]  /*4e60*/  IMAD.U32 R10, RZ, RZ, UR5 ;  /* 0x00000005ff0a7e24 */ /* 0x000fe4000f8e00ff */
[----:B------:R-:W-:Y:S03]  /*4e70*/  IMAD.U32 R11, RZ, RZ, UR4 ;  /* 0x00000004ff0b7e24 */ /* 0x000fe6000f8e00ff */
[----:B------:R-:W-:Y:S02]  /*4e80*/  @!P1 R2UR UR4, R10 ;  /* 0x000000000a0492ca */ /* 0x000fe400000e0000 */
[----:B------:R-:W-:Y:S11]  /*4e90*/  @!P1 R2UR UR5, R11 ;  /* 0x000000000b0592ca */ /* 0x000ff600000e0000 */
[----:B------:R-:W-:Y:S02]  /*4ea0*/  @!UPT UIADD3 URZ, UPT, UPT, URZ, URZ, URZ ;  /* 0x000000fffffff290 */ /* 0x000fe4000fffe0ff */
[----:B------:R2:W-:Y:S01]  /*4eb0*/  @!UP0 UTMALDG.3D [UR32], [UR4], desc[UR8] ;  /* 0x00000820040085b4 */ /* 0x0005e20008011000 */
[----:B------:R2:W-:Y:S01]  /*4ec0*/  @!P1 SYNCS.ARRIVE.TRANS64.RED.A0TR RZ, [UR21+0x50], R0 ;  /* 0x00005000ffff99a7 */ /* 0x0005e20008300415 */
[----:B------:R-:W-:Y:S01]  /*4ed0*/  SYNCS.ARRIVE.TRANS64.RED.A1T0 RZ, [UR6], RZ ;  /* 0x000000ffffff79a7 */ /* 0x000fe20008100406 */
[----:B------:R-:W3:Y:S02]  /*4ee0*/  SYNCS.PHASECHK.TRANS64.TRYWAIT P2, [UR21+0x78], R9 ;  /* 0x00007809ff0075a7 */ /* 0x000ee40008041115 */
[----:B--23--:R-:W-:Y:S05]  /*4ef0*/  @!P2 BRA `(.L_x_92) ;  /* 0x0000007400cca947 */ /* 0x00cfea0003800000 */
.L_x_178:
        /* <DEDUP_REMOVED lines=8> */
[----:B------:R-:W-:Y:S01]  /*4f80*/  @!UP0 UIADD3 UR24, UPT, UPT, UR21, 0x2200, URZ ;  /* 0x0000220015188890 */ /* 0x000fe2000fffe0ff */
[----:B------:R-:W-:Y:S01]  /*4f90*/  VOTEU.ALL UP0, P1 ;  /* 0x0000000000ff7886 */ /* 0x000fe20000800000 */
[----:B------:R-:W-:Y:S01]  /*4fa0*/  UMOV UR27, UR35 ;  /* 0x00000023001b7c82 */ /* 0x000fe20008000000 */
[----:B------:R-:W-:Y:S02]  /*4fb0*/  UMOV UR28, UR36 ;  /* 0x00000024001c7c82 */ /* 0x000fe40008000000 */
[----:B------:R-:W-:Y:S01]  /*4fc0*/  IMAD.U32 R10, RZ, RZ, UR5 ;  /* 0x00000005ff0a7e24 */ /* 0x000fe2000f8e00ff */
[----:B------:R-:W-:Y:S01]  /*4fd0*/  UPRMT UR6, UR45, 0x654, UR25 ;  /* 0x000006542d067896 */ /* 0x000fe20008000019 */
[----:B------:R-:W-:Y:S02]  /*4fe0*/  IMAD.U32 R11, RZ, RZ, UR4 ;  /* 0x00000004ff0b7e24 */ /* 0x000fe4000f8e00ff */
[----:B------:R-:W-:Y:S01]  /*4ff0*/  @!P1 IMAD.X R6, RZ, RZ, R17, P0 ;  /* 0x000000ffff069224 */ /* 0x000fe200000e0611 */
        /* <DEDUP_REMOVED lines=8> */
.L_x_180:
[----:B------:R-:W-:Y:S01]  /*5080*/  @!P1 R2UR UR5, R8 ;  /* 0x00000000080592ca */ /* 0x000fe200000e0000 */
[----:B------:R-:W-:Y:S01]  /*5090*/  VOTEU.ALL UP0, P1 ;  /* 0x0000000000ff7886 */ /* 0x000fe20000800000 */
[----:B------:R-:W-:Y:S01]  /*50a0*/  @!P1 R2UR UR4, R6 ;  /* 0x00000000060492ca */ /* 0x000fe200000e0000 */
[----:B--2---:R-:W-:Y:S01]  /*50b0*/  @!P1 IMAD.MOV.U32 R0, RZ, RZ, 0x2000 ;  /* 0x00002000ff009424 */ /* 0x004fe200078e00ff */
[----:B------:R-:W-:Y:S01]  /*50c0*/  UMOV UR8, 0x0 ;  /* 0x0000000000087882 */ /* 0x000fe20000000000 */
[----:B------:R-:W-:Y:S01]  /*50d0*/  UMOV UR9, 0x10000000 ;  /* 0x1000000000097882 */ /* 0x000fe20000000000 */
[----:B------:R-:W-:Y:S01]  /*50e0*/  @!UP0 UIADD3 UR18, UPT, UPT, UR34, 0x80, URZ ;  /* 0x0000008022128890 */ /* 0x000fe2000fffe0ff */
[----:B------:R-:W-:Y:S01]  /*50f0*/  VIADD R14, R14, 0x1 ;  /* 0x000000010e0e7836 */ /* 0x000fe20000000000 */
[----:B------:R-:W-:Y:S01]  /*5100*/  @!UP0 UIADD3 UR16, UPT, UPT, UR21, 0x4200, URZ ;  /* 0x0000420015108890 */ /* 0x000fe2000fffe0ff */
[----:B------:R-:W-:Y:S01]  /*5110*/  VOTEU.ALL UP0, P1 ;  /* 0x0000000000ff7886 */ /* 0x000fe20000800000 */
[----:B------:R-:W-:Y:S01]  /*5120*/  UMOV UR19, UR35 ;  /* 0x0000002300137c82 */ /* 0x000fe20008000000 */
[----:B------:R-:W-:Y:S02]  /*5130*/  UMOV UR20, UR36 ;  /* 0x0000002400147c82 */ /* 0x000fe40008000000 */
[----:B------:R-:W-:Y:S01]  /*5140*/  IMAD.U32 R10, RZ, RZ, UR5 ;  /* 0x00000005ff0a7e24 */ /* 0x000fe2000f8e00ff */
[----:B------:R-:W-:Y:S01]  /*5150*/  UPRMT UR6, UR45, 0x654, UR17 ;  /* 0x000006542d067896 */ /* 0x000fe20008000011 */
        /* <DEDUP_REMOVED lines=9> */
.L_x_182:
[----:B------:R-:W-:Y:S01]  /*51f0*/  @!P1 IADD3 R6, P0, PT, R16, 0x580, RZ ;  /* 0x0000058010069810 */ /* 0x000fe20007f1e0ff */
[----:B------:R-:W-:Y:S01]  /*5200*/  VOTEU.ALL UP0, P1 ;  /* 0x0000000000ff7886 */ /* 0x000fe20000800000 */
[----:B------:R-:W-:Y:S01]  /*5210*/  UMOV UR6, 0x0 ;  /* 0x0000000000067882 */ /* 0x000fe20000000000 */
[----:B------:R-:W-:Y:S01]  /*5220*/  UMOV UR7, 0x10000000 ;  /* 0x1000000000077882 */ /* 0x000fe20000000000 */
[----:B------:R-:W-:Y:S01]  /*5230*/  @!P1 R2UR UR5, R6 ;  /* 0x00000000060592ca */ /* 0x000fe200000e0000 */
[----:B--2---:R-:W-:Y:S01]  /*5240*/  @!P1 IMAD.X R0, RZ, RZ, R17, P0 ;  /* 0x000000ffff009224 */ /* 0x004fe200000e0611 */
[----:B------:R-:W-:Y:S01]  /*5250*/  @!UP0 UIADD3 UR10, UPT, UPT, UR34, 0xc0, URZ ;  /* 0x000000c0220a8890 */ /* 0x000fe2000fffe0ff */
[----:B------:R-:W-:Y:S01]  /*5260*/  R2UR UR18, R160 ;  /* 0x00000000a01272ca */ /* 0x000fe200000e0000 */
[----:B------:R-:W-:Y:S01]  /*5270*/  @!UP0 UIADD3 UR8, UPT, UPT, UR21, 0x6200, URZ ;  /* 0x0000620015088890 */ /* 0x000fe2000fffe0ff */
[----:B------:R-:W-:Y:S01]  /*5280*/  R2UR UR16, R161 ;  /* 0x00000000a11072ca */ /* 0x000fe200000e0000 */
[----:B------:R-:W-:Y:S01]  /*5290*/  @!UP0 UIADD3 UR9, UPT, UPT, UR21, 0x68, URZ ;  /* 0x0000006815098890 */ /* 0x000fe2000fffe0ff */
[----:B------:R-:W-:Y:S01]  /*52a0*/  @!P1 R2UR UR4, R0 ;  /* 0x00000000000492ca */ /* 0x000fe200000e0000 */
[----:B------:R-:W-:Y:S01]  /*52b0*/  VOTEU.ALL UP0, P1 ;  /* 0x0000000000ff7886 */ /* 0x000fe20000800000 */
[----:B------:R-:W-:Y:S01]  /*52c0*/  UMOV UR11, UR35 ;  /* 0x00000023000b7c82 */ /* 0x000fe20008000000 */
[----:B------:R-:W-:Y:S01]  /*52d0*/  UMOV UR12, UR36 ;  /* 0x00000024000c7c82 */ /* 0x000fe20008000000 */
[C---:B------:R-:W-:Y:S01]  /*52e0*/  ISETP.NE.AND P0, PT, R14.reuse, 0x2, PT ;  /* 0x000000020e00780c */ /* 0x040fe20003f05270 */
[----:B------:R-:W-:Y:S01]  /*52f0*/  UPLOP3.LUT UP3, UPT, UPT, UPT, UPT, 0x80, 0x8 ;  /* 0x000000000008789c */ /* 0x000fe20003f6f070 */
[----:B------:R-:W-:Y:S01]  /*5300*/  IMAD.U32 R8, RZ, RZ, UR5 ;  /* 0x00000005ff087e24 */ /* 0x000fe2000f8e00ff */
[----:B------:R-:W-:Y:S01]  /*5310*/  LOP3.LUT R15, R15, 0x1, RZ, 0x3c, !PT ;  /* 0x000000010f0f7812 */ /* 0x000fe200078e3cff */
[----:B------:R-:W-:Y:S01]  /*5320*/  UMOV UR36, UR29 ;  /* 0x0000001d00247c82 */ /* 0x000fe20008000000 */
[----:B------:R-:W-:Y:S01]  /*5330*/  SEL R0, RZ, 0x1, P0 ;  /* 0x00000001ff007807 */ /* 0x000fe20000000000 */
[----:B------:R-:W-:Y:S01]  /*5340*/  UIADD3 UR20, UPT, UPT, UR13, UR18, URZ ;  /* 0x000000120d147290 */ /* 0x000fe2000fffe0ff */
[----:B------:R-:W-:Y:S01]  /*5350*/  SEL R14, R14, RZ, P0 ;  /* 0x000000ff0e0e7207 */ /* 0x000fe20000000000 */
[----:B------:R-:W-:Y:S01]  /*5360*/  UIADD3 UR16, UPT, UPT, UR14, UR16, URZ ;  /* 0x000000100e107290 */ /* 0x000fe2000fffe0ff */
[----:B------:R-:W-:Y:S01]  /*5370*/  IMAD.U32 R9, RZ, RZ, UR4 ;  /* 0x00000004ff097e24 */ /* 0x000fe2000f8e00ff */
[----:B------:R-:W-:Y:S02]  /*5380*/  @!P1 R2UR UR4, R8 ;  /* 0x00000000080492ca */ /* 0x000fe400000e0000 */
[----:B------:R-:W-:Y:S02]  /*5390*/  LOP3.LUT R13, R13, R0, RZ, 0x3c, !PT ;  /* 0x000000000d0d7212 */ /* 0x000fe400078e3cff */
[----:B------:R-:W-:Y:S11]  /*53a0*/  @!P1 R2UR UR5, R9 ;  /* 0x00000000090592ca */ /* 0x000ff600000e0000 */
[----:B------:R-:W-:Y:S02]  /*53b0*/  @!UPT UIADD3 URZ, UPT, UPT, URZ, URZ, URZ ;  /* 0x000000fffffff290 */ /* 0x000fe4000fffe0ff */
[----:B------:R2:W-:Y:S01]  /*53c0*/  @!UP0 UTMALDG.3D [UR8], [UR4], desc[UR6] ;  /* 0x00000608040085b4 */ /* 0x0005e20008011000 */
[----:B------:R2:W-:Y:S01]  /*53d0*/  @!P1 SYNCS.ARRIVE.TRANS64.RED.A0TR RZ, [UR21+0x68], R7 ;  /* 0x00006807ffff99a7 */ /* 0x0005e20008300415 */
[----:B------:R-:W-:Y:S01]  /*53e0*/  SYNCS.ARRIVE.TRANS64.RED.A1T0 RZ, [UR37], RZ ;  /* 0x000000ffffff79a7 */ /* 0x000fe20008100425 */
[----:B------:R-:W-:Y:S05]  /*53f0*/  BRA.U UP1, `(.L_x_95) ;  /* 0xfffffff101647547 */ /* 0x000fea000b83ffff */
[----:B------:R-:W-:-:S04]  /*5400*/  SHF.L.U32 R3, R15, 0x1f, RZ ;  /* 0x0000001f0f037819 */ /* 0x000fc800000006ff */
[----:B------:R-:W3:Y:S02]  /*5410*/  SYNCS.PHASECHK.TRANS64.TRYWAIT P0, [UR21+0x70], R3 ;  /* 0x00007003ff0075a7 */ /* 0x000ee40008001115 */
[----:B---3--:R-:W-:Y:S05]  /*5420*/  @!P0 BRA `(.L_x_96) ;  /* 0x0000007000c88947 */ /* 0x008fea0003800000 */
.L_x_184:
[----:B------:R-:W4:Y:S02]  /*5430*/  SYNCS.PHASECHK.TRANS64.TRYWAIT P0, [UR21+0x78], R3 ;  /* 0x00007803ff0075a7 */ /* 0x000f240008001115 */
[----:B----4-:R-:W-:Y:S05]  /*5440*/  @!P0 BRA `(.L_x_97) ;  /* 0x0000007000d88947 */ /* 0x010fea0003800000 */
.L_x_186:
[----:B------:R-:W4:Y:S02]  /*5450*/  SYNCS.PHASECHK.TRANS64.TRYWAIT P0, [UR21+0x80], R3 ;  /* 0x00008003ff0075a7 */ /* 0x000f240008001115 */
[----:B----4-:R-:W-:Y:S05]  /*5460*/  @!P0 BRA `(.L_x_98) ;  /* 0x0000007000e88947 */ /* 0x010fea0003800000 */
.L_x_188:
[----:B---3--:R-:W-:-:S07]  /*5470*/  MOV R0, UR21 ;  /* 0x0000001500007c02 */ /* 0x008fce0008000f00 */
.L_x_99:
[----:B---3--:R-:W-:-:S04]  /*5480*/  SHF.L.U32 R3, R15, 0x1f, RZ ;  /* 0x0000001f0f037819 */ /* 0x008fc800000006ff */
[----:B------:R3:W4:Y:S03]  /*5490*/  SYNCS.PHASECHK.TRANS64.TRYWAIT P0, [R0+URZ+0x88], R3 ;  /* 0x00008803000075a7 */ /* 0x00072600080011ff */
[----:B----4-:R-:W-:Y:S05]  /*54a0*/  @!P0 NANOSLEEP.SYNCS 0x989680 ;  /* 0x009896800000895d */ /* 0x010fea0003900000 */
[----:B------:R-:W4:Y:S02]  /*54b0*/  @!P0 SYNCS.PHASECHK.TRANS64 P0, [R0+URZ+0x88], R3 ;  /* 0x00008803000085a7 */ /* 0x000f2400080010ff */
[----:B-12-4-:R-:W-:Y:S05]  /*54c0*/  @P0 EXIT ;  /* 0x000000000000094d */ /* 0x016fea0003800000 */
[----:B------:R-:W-:Y:S05]  /*54d0*/  BRA `(.L_x_99) ;  /* 0xfffffffc00e87947 */ /* 0x000fea000383ffff */
.L_x_84:
[----:B------:R-:W-:-:S06]  /*54e0*/  UISETP.GE.AND UP0, UPT, UR17, 0x4, UPT ;  /* 0x000000041100788c */ /* 0x000fcc000bf06270 */
[----:B------:R-:W-:-:S13]  /*54f0*/  PLOP3.LUT P0, PT, PT, PT, UP0, 0x80, 0x8 ;  /* 0x000000000008781c */ /* 0x000fda0003f0f008 */
[----:B------:R-:W-:Y:S05]  /*5500*/  @!P0 EXIT ;  /* 0x000000000000894d */ /* 0x000fea0003800000 */
[----:B------:R-:W-:Y:S01]  /*5510*/  BAR.SYNC.DEFER_BLOCKING 0x6, 0xa0 ;  /* 0x0182800000007b1d */ /* 0x000fe20000010000 */
[C---:B------:R-:W-:Y:S01]  /*5520*/  IMAD.SHL.U32 R4, R172.reuse, 0x40, RZ ;  /* 0x00000040ac047824 */ /* 0x040fe200078e00ff */
[C---:B------:R-:W-:Y:S01]  /*5530*/  LOP3.LUT R176, R172.reuse, 0x60, RZ, 0xc0, !PT ;  /* 0x00000060acb07812 */ /* 0x040fe200078ec0ff */
[C---:B------:R-:W-:Y:S01]  /*5540*/  IMAD.SHL.U32 R137, R172.reuse, 0x8, RZ ;  /* 0x00000008ac897824 */ /* 0x040fe200078e00ff */
[C---:B------:R-:W-:Y:S01]  /*5550*/  LOP3.LUT R174, R172.reuse, 0x2, RZ, 0xc0, !PT ;  /* 0x00000002acae7812 */ /* 0x040fe200078ec0ff */
[----:B------:R-:W-:Y:S01]  /*5560*/  IMAD.U32 R69, R172, 0x10000, RZ ;  /* 0x00010000ac457824 */ /* 0x000fe200078e00ff */
[----:B------:R-:W-:Y:S02]  /*5570*/  UMOV UR44, 0x400 ;  /* 0x00000400002c7882 */ /* 0x000fe40000000000 */
[----:B------:R-:W1:Y:S01]  /*5580*/  LDC.64 R156, c[0x0][0x8b0] ;  /* 0x00022c00ff9c7b82 */ /* 0x000e620000000a00 */
[----:B------:R-:W-:Y:S01]  /*5590*/  ULEA UR44, UR45, UR44, 0x18 ;  /* 0x0000002c2d2c7291 */ /* 0x000fe2000f8ec0ff */
[----:B------:R-:W-:Y:S01]  /*55a0*/  LOP3.LUT R6, R4, 0x180, RZ, 0xc0, !PT ;  /* 0x0000018004067812 */ /* 0x000fe200078ec0ff */
[----:B------:R-:W-:Y:S01]  /*55b0*/  HFMA2 R164, -RZ, RZ, 0, 0 ;  /* 0x00000000ffa47431 */ /* 0x000fe200000001ff */
[----:B------:R-:W-:Y:S01]  /*55c0*/  LOP3.LUT R172, R172, 0x4, RZ, 0xc0, !PT ;  /* 0x00000004acac7812 */ /* 0x000fe200078ec0ff */
[----:B------:R-:W-:Y:S01]  /*55d0*/  UIADD3 UR4, UPT, UPT, UR44, 0x8200, URZ ;  /* 0x000082002c047890 */ /* 0x000fe2000fffe0ff */
[----:B------:R-:W-:Y:S01]  /*55e0*/  LOP3.LUT R137, R6, 0x30, R137, 0xf8, !PT ;  /* 0x0000003006897812 */ /* 0x000fe200078ef889 */
[----:B------:R-:W-:Y:S01]  /*55f0*/  UIADD3 UR5, UPT, UPT, UR44, 0x200, URZ ;  /* 0x000002002c057890 */ /* 0x000fe2000fffe0ff */
[----:B------:R-:W2:Y:S01]  /*5600*/  LDC.64 R138, c[0x0][0x8a8] ;  /* 0x00022a00ff8a7b82 */ /* 0x000ea20000000a00 */
[----:B------:R-:W-:Y:S01]  /*5610*/  LOP3.LUT R69, R69, 0x600000, RZ, 0xc0, !PT ;  /* 0x0060000045457812 */ /* 0x000fe200078ec0ff */
[----:B------:R-:W-:Y:S01]  /*5620*/  IMAD.MOV.U32 R68, RZ, RZ, RZ ;  /* 0x000000ffff447224 */ /* 0x000fe200078e00ff */
[----:B------:R-:W-:Y:S01]  /*5630*/  LOP3.LUT R137, R137, 0x1e40, R4, 0xf8, !PT ;  /* 0x00001e4089897812 */ /* 0x000fe200078ef804 */
[----:B------:R-:W-:Y:S01]  /*5640*/  IMAD.MOV.U32 R170, RZ, RZ, RZ ;  /* 0x000000ffffaa7224 */ /* 0x000fe200078e00ff */
[----:B------:R-:W-:Y:S01]  /*5650*/  CS2R R168, SRZ ;  /* 0x0000000000a87805 */ /* 0x000fe2000001ff00 */
[----:B------:R-:W-:Y:S01]  /*5660*/  IMAD.MOV.U32 R167, RZ, RZ, RZ ;  /* 0x000000ffffa77224 */ /* 0x000fe200078e00ff */
[----:B------:R-:W-:Y:S01]  /*5670*/  IADD3 R171, PT, PT, -R172, 0x2, RZ ;  /* 0x00000002acab7810 */ /* 0x000fe20007ffe1ff */
[----:B------:R-:W-:Y:S01]  /*5680*/  VIADD R173, R137, UR44 ;  /* 0x0000002c89ad7c36 */ /* 0x000fe20008000000 */
[----:B------:R-:W3:Y:S01]  /*5690*/  LDS R0, [UR44+0x130] ;  /* 0x0001302cff007984 */ /* 0x000ee20008000800 */
[----:B------:R-:W-:Y:S01]  /*56a0*/  IADD3 R166, PT, PT, -R174, RZ, RZ ;  /* 0x000000ffaea67210 */ /* 0x000fe20007ffe1ff */
[----:B------:R-:W-:Y:S01]  /*56b0*/  IMAD.U32 R177, RZ, RZ, UR5 ;  /* 0x00000005ffb17e24 */ /* 0x000fe2000f8e00ff */
[----:B------:R-:W-:Y:S01]  /*56c0*/  MOV R175, UR4 ;  /* 0x0000000400af7c02 */ /* 0x000fe20008000f00 */
[----:B------:R-:W-:Y:S01]  /*56d0*/  IMAD.MOV R165, RZ, RZ, -R172 ;  /* 0x000000ffffa57224 */ /* 0x000fe200078e0aac */
[----:B------:R-:W4:Y:S01]  /*56e0*/  LDCU UR58, c[0x0][0x370] ;  /* 0x00006e00ff3a77ac */ /* 0x000f220008000800 */
[----:B------:R-:W-:Y:S01]  /*56f0*/  VIADD R173, R173, 0x200 ;  /* 0x00000200adad7836 */ /* 0x000fe20000000000 */
[----:B------:R-:W1:Y:S01]  /*5700*/  LDCU.64 UR62, c[0x0][0x348] ;  /* 0x00006900ff3e77ac */ /* 0x000e620008000a00 */
[----:B------:R-:W1:Y:S01]  /*5710*/  LDCU UR43, c[0x0][0xb0c] ;  /* 0x00016180ff2b77ac */ /* 0x000e620008000800 */
[----:B------:R-:W1:Y:S01]  /*5720*/  LDCU UR39, c[0x0][0xb30] ;  /* 0x00016600ff2777ac */ /* 0x000e620008000800 */
[----:B------:R-:W1:Y:S01]  /*5730*/  LDCU.64 UR56, c[0x0][0x888] ;  /* 0x00011100ff3877ac */ /* 0x000e620008000a00 */
[----:B------:R-:W1:Y:S01]  /*5740*/  LDCU.64 UR40, c[0x0][0xb28] ;  /* 0x00016500ff2877ac */ /* 0x000e620008000a00 */
[----:B------:R-:W1:Y:S01]  /*5750*/  LDCU.64 UR60, c[0x0][0x890] ;  /* 0x00011200ff3c77ac */ /* 0x000e620008000a00 */
[----:B------:R-:W1:Y:S01]  /*5760*/  LDCU.128 UR52, c[0x0][0xb10] ;  /* 0x00016200ff3477ac */ /* 0x000e620008000c00 */
[----:B------:R-:W1:Y:S02]  /*5770*/  LDCU UR47, c[0x0][0x374] ;  /* 0x00006e80ff2f77ac */ /* 0x000e640008000800 */
[----:B-1234-:R-:W-:-:S07]  /*5780*/  IADD3 R69, PT, PT, R0, R69, RZ ;  /* 0x0000004500457210 */ /* 0x01efce0007ffe0ff */
.L_x_144:
[C---:B------:R-:W-:Y:S02]  /*5790*/  LEA R3, R164.reuse, UR44, 0x3 ;  /* 0x0000002ca4037c11 */ /* 0x040fe4000f8e18ff */
[----:B------:R-:W-:Y:S02]  /*57a0*/  SHF.L.U32 R0, R169, 0x1f, RZ ;  /* 0x0000001fa9007819 */ /* 0x000fe400000006ff */
[----:B------:R-:W-:Y:S02]  /*57b0*/  LEA R5, R164, UR44, 0x4 ;  /* 0x0000002ca4057c11 */ /* 0x000fe4000f8e20ff */
[----:B-1----:R-:W1:Y:S02]  /*57c0*/  SYNCS.PHASECHK.TRANS64.TRYWAIT P0, [R3+URZ+0xa0], R0 ;  /* 0x0000a000030075a7 */ /* 0x002e6400080011ff */
[----:B-1----:R-:W-:Y:S05]  /*57d0*/  @!P0 BRA `(.L_x_100) ;  /* 0x0000007000248947 */ /* 0x002fea0003800000 */
.L_x_189:
        /* <DEDUP_REMOVED lines=11> */
[----:B------:R-:W-:Y:S01]  /*5890*/  PLOP3.LUT P0, PT, PT, PT, UP1, 0x80, 0x8 ;  /* 0x000000000008781c */ /* 0x000fe20003f0f018 */
[----:B------:R-:W-:Y:S11]  /*58a0*/  UP2UR UR46, UPR, URZ, 0x2 ;  /* 0x00000002ff2e7883 */ /* 0x000ff60008000000 */
[----:B------:R-:W-:Y:S01]  /*58b0*/  @!UPT UIADD3 URZ, UPT, UPT, URZ, URZ, URZ ;  /* 0x000000fffffff290 */ /* 0x000fe2000fffe0ff */
[----:B-1----:R-:W-:Y:S02]  /*58c0*/  @P0 SHF.R.U32.HI R0, RZ, 0x10, R5 ;  /* 0x00000010ff000819 */ /* 0x002fe40000011605 */
        /* <DEDUP_REMOVED lines=12> */
[----:B------:R-:W2:Y:S01]  /*5990*/  LDCU UR12, c[0x0][0xb20] ;  /* 0x00016400ff0c77ac */ /* 0x000ea20008000800 */
[----:B------:R-:W-:Y:S02]  /*59a0*/  UIMAD.WIDE.U32 UR4, UR47, UR55, URZ ;  /* 0x000000372f0472a5 */ /* 0x000fe4000f8e00ff */
[----:B------:R-:W-:Y:S02]  /*59b0*/  UIMAD.WIDE.U32 UR6, UR58, UR52, URZ ;  /* 0x000000343a0672a5 */ /* 0x000fe4000f8e00ff */
[----:B------:R-:W-:Y:S02]  /*59c0*/  UISETP.NE.AND UP0, UPT, UR54, 0x1, UPT ;  /* 0x000000013600788c */ /* 0x000fe4000bf05270 */
[----:B------:R-:W-:Y:S02]  /*59d0*/  UIMAD.WIDE.U32 UR8, UR37, UR55, URZ ;  /* 0x00000037250872a5 */ /* 0x000fe4000f8e00ff */
[----:B------:R-:W-:Y:S02]  /*59e0*/  UIMAD.WIDE.U32 UR10, UR38, UR52, URZ ;  /* 0x00000034260a72a5 */ /* 0x000fe4000f8e00ff */
[----:B------:R-:W-:Y:S02]  /*59f0*/  UISETP.NE.AND UP1, UPT, UR43, 0x1, UPT ;  /* 0x000000012b00788c */ /* 0x000fe4000bf25270 */
[----:B------:R-:W-:Y:S01]  /*5a00*/  UISETP.NE.AND UP2, UPT, UR42, 0x1, UPT ;  /* 0x000000012a00788c */ /* 0x000fe2000bf45270 */
[----:B------:R-:W-:Y:S02]  /*5a10*/  UMOV UR4, UR5 ;  /* 0x0000000500047c82 */ /* 0x000fe40008000000 */
[----:B--2---:R-:W-:Y:S03]  /*5a20*/  USHF.R.U32.HI UR5, URZ, UR12, UR4 ;  /* 0x0000000cff057299 */ /* 0x004fe60008011604 */
[----:B------:R-:W-:Y:S02]  /*5a30*/  UMOV UR4, UR7 ;  /* 0x0000000700047c82 */ /* 0x000fe40008000000 */
[----:B------:R-:W-:Y:S02]  /*5a40*/  USHF.R.U32.HI UR7, URZ, UR53, UR4 ;  /* 0x00000035ff077299 */ /* 0x000fe40008011604 */
[----:B------:R-:W-:Y:S02]  /*5a50*/  USEL UR4, UR47, UR5, !UP0 ;  /* 0x000000052f047287 */ /* 0x000fe4000c000000 */
[----:B------:R-:W-:Y:S01]  /*5a60*/  USEL UR7, UR58, UR7, !UP1 ;  /* 0x000000073a077287 */ /* 0x000fe2000c800000 */
[----:B------:R-:W-:Y:S01]  /*5a70*/  UMOV UR5, UR9 ;  /* 0x0000000900057c82 */ /* 0x000fe20008000000 */
[----:B------:R-:W-:Y:S02]  /*5a80*/  UIMAD.WIDE.U32 UR8, UR4, UR40, URZ ;  /* 0x00000028040872a5 */ /* 0x000fe4000f8e00ff */
[----:B------:R-:W-:Y:S03]  /*5a90*/  USHF.R.U32.HI UR6, URZ, UR12, UR5 ;  /* 0x0000000cff067299 */ /* 0x000fe60008011605 */
[----:B------:R-:W-:Y:S01]  /*5aa0*/  UMOV UR5, UR11 ;  /* 0x0000000b00057c82 */ /* 0x000fe20008000000 */
[----:B------:R-:W-:Y:S02]  /*5ab0*/  UIMAD.WIDE.U32 UR10, UR7, UR40, URZ ;  /* 0x00000028070a72a5 */ /* 0x000fe4000f8e00ff */
[----:B------:R-:W-:Y:S02]  /*5ac0*/  USHF.R.U32.HI UR12, URZ, UR53, UR5 ;  /* 0x00000035ff0c7299 */ /* 0x000fe40008011605 */
[----:B------:R-:W-:Y:S01]  /*5ad0*/  USEL UR6, UR37, UR6, !UP0 ;  /* 0x0000000625067287 */ /* 0x000fe2000c000000 */
[----:B------:R-:W-:Y:S02]  /*5ae0*/  UMOV UR5, UR9 ;  /* 0x0000000900057c82 */ /* 0x000fe40008000000 */
[----:B------:R-:W-:Y:S01]  /*5af0*/  UMOV UR10, UR11 ;  /* 0x0000000b000a7c82 */ /* 0x000fe20008000000 */
[----:B------:R-:W-:Y:S02]  /*5b00*/  @UP2 USHF.R.U32.HI UR4, URZ, UR41, UR5 ;  /* 0x00000029ff042299 */ /* 0x000fe40008011605 */
[----:B------:R-:W-:Y:S02]  /*5b10*/  @UP2 USHF.R.U32.HI UR7, URZ, UR41, UR10 ;  /* 0x00000029ff072299 */ /* 0x000fe4000801160a */
[----:B------:R-:W-:Y:S02]  /*5b20*/  UIMAD UR4, UR42, UR4, URZ ;  /* 0x000000042a0472a4 */ /* 0x000fe4000f8e02ff */
        /* <DEDUP_REMOVED lines=8> */
[----:B------:R-:W-:Y:S02]  /*5bb0*/  USEL UR11, UR6, UR4, !UP2 ;  /* 0x00000004060b7287 */ /* 0x000fe4000d000000 */
[----:B------:R-:W-:Y:S02]  /*5bc0*/  UIADD3 UR8, UPT, UPT, -UR5, URZ, URZ ;  /* 0x000000ff05087290 */ /* 0x000fe4000fffe1ff */
[----:B------:R-:W-:Y:S01]  /*5bd0*/  UIADD3 UR10, UPT, UPT, -UR11, URZ, URZ ;  /* 0x000000ff0b0a7290 */ /* 0x000fe2000fffe1ff */
[----:B------:R-:W-:Y:S01]  /*5be0*/  @!UP0 UMOV UR4, UR9 ;  /* 0x0000000900048c82 */ /* 0x000fe20008000000 */
[----:B------:R-:W-:Y:S02]  /*5bf0*/  UIADD3 UR9, UPT, UPT, -UR6, URZ, URZ ;  /* 0x000000ff06097290 */ /* 0x000fe4000fffe1ff */
[----:B------:R-:W-:Y:S02]  /*5c00*/  @!UP0 USHF.R.U32.HI UR4, URZ, UR41, UR4 ;  /* 0x00000029ff048299 */ /* 0x000fe40008011604 */
[----:B------:R-:W-:Y:S02]  /*5c10*/  UIMAD UR10, UR42, UR10, UR6 ;  /* 0x0000000a2a0a72a4 */ /* 0x000fe4000f8e0206 */
[----:B------:R-:W-:Y:S04]  /*5c20*/  @!UP0 USEL UR4, UR5, UR4, !UP2 ;  /* 0x0000000405048287 */ /* 0x000fe8000d000000 */
[----:B------:R-:W-:Y:S02]  /*5c30*/  @!UP0 UIMAD UR10, UR7, UR10, UR4 ;  /* 0x0000000a070a82a4 */ /* 0x000fe4000f8e0204 */
[----:B------:R-:W-:Y:S02]  /*5c40*/  @!UP0 UIADD3 UR11, UPT, UPT, UR11, -UR4, URZ ;  /* 0x800000040b0b8290 */ /* 0x000fe4000fffe0ff */
[----:B------:R-:W-:Y:S02]  /*5c50*/  UIMAD UR7, UR43, UR8, UR38 ;  /* 0x000000082b0772a4 */ /* 0x000fe4000f8e0226 */
[----:B------:R-:W-:Y:S02]  /*5c60*/  @!UP0 UIMAD UR6, UR11, UR42, UR5 ;  /* 0x0000002a0b0682a4 */ /* 0x000fe4000f8e0205 */
[----:B------:R-:W-:Y:S01]  /*5c70*/  UIMAD UR4, UR54, UR9, UR37 ;  /* 0x00000009360472a4 */ /* 0x000fe2000f8e0225 */
[----:B------:R-:W-:Y:S02]  /*5c80*/  @!UP0 UMOV UR5, UR10 ;  /* 0x0000000a00058c82 */ /* 0x000fe40008000000 */
[----:B------:R-:W-:Y:S02]  /*5c90*/  UIMAD UR38, UR5, UR43, UR7 ;  /* 0x0000002b052672a4 */ /* 0x000fe4000f8e0207 */
[----:B------:R-:W-:Y:S11]  /*5ca0*/  UIMAD UR37, UR6, UR54, UR4 ;  /* 0x00000036062572a4 */ /* 0x000ff6000f8e0204 */
[----:B------:R-:W-:Y:S01]  /*5cb0*/  @!UPT UIADD3 URZ, UPT, UPT, URZ, URZ, URZ ;  /* 0x000000fffffff290 */ /* 0x000fe2000fffe0ff */
.L_x_101:
[----:B------:R-:W-:Y:S01]  /*5cc0*/  UISETP.NE.AND UP0, UPT, UR39, 0x1, UPT ;  /* 0x000000012700788c */ /* 0x000fe2000bf05270 */
[----:B------:R-:W-:Y:S01]  /*5cd0*/  R2UR UR11, R177 ;  /* 0x00000000b10b72ca */ /* 0x000fe200000e0000 */
[----:B------:R-:W-:Y:S01]  /*5ce0*/  USHF.L.U32 UR50, UR16, 0x7, URZ ;  /* 0x0000000710327899 */ /* 0x000fe200080006ff */
[----:B------:R-:W-:Y:S01]  /*5cf0*/  IADD3 R164, PT, PT, R164, 0x1, RZ ;  /* 0x00000001a4a47810 */ /* 0x000fe20007ffe0ff */
[----:B------:R-:W-:Y:S07]  /*5d00*/  USHF.L.U32 UR49, UR20, 0x8, URZ ;  /* 0x0000000814317899 */ /* 0x000fee00080006ff */
[----:B------:R-:W2:Y:S01]  /*5d10*/  @!UP0 LDCU.128 UR12, c[0x0][0xb10] ;  /* 0x00016200ff0c87ac */ /* 0x000ea20008000c00 */
[----:B------:R-:W3:Y:S01]  /*5d20*/  @!UP0 LDCU UR5, c[0x0][0xb0c] ;  /* 0x00016180ff0587ac */ /* 0x000ee20008000800 */
[----:B------:R-:W4:Y:S01]  /*5d30*/  @!UP0 LDCU UR10, c[0x0][0xb20] ;  /* 0x00016400ff0a87ac */ /* 0x000f220008000800 */
[----:B--2---:R-:W-:Y:S02]  /*5d40*/  UIMAD.WIDE.U32 UR8, UR38, UR12, URZ ;  /* 0x0000000c260872a5 */ /* 0x004fe4000f8e00ff */
[----:B------:R-:W-:Y:S02]  /*5d50*/  UIMAD.WIDE.U32 UR6, UR37, UR15, URZ ;  /* 0x0000000f250672a5 */ /* 0x000fe4000f8e00ff */
[----:B------:R-:W-:Y:S03]  /*5d60*/  @!UP0 UISETP.NE.AND UP1, UPT, UR14, 0x1, UPT ;  /* 0x000000010e00888c */ /* 0x000fe6000bf25270 */
[----:B------:R-:W-:Y:S01]  /*5d70*/  @!UP0 UMOV UR4, UR9 ;  /* 0x0000000900048c82 */ /* 0x000fe20008000000 */
[----:B---3--:R-:W-:Y:S02]  /*5d80*/  @!UP0 UISETP.NE.AND UP2, UPT, UR5, 0x1, UPT ;  /* 0x000000010500888c */ /* 0x008fe4000bf45270 */
[----:B------:R-:W-:Y:S01]  /*5d90*/  @!UP0 USHF.R.U32.HI UR4, URZ, UR13, UR4 ;  /* 0x0000000dff048299 */ /* 0x000fe20008011604 */
[----:B------:R-:W-:Y:S02]  /*5da0*/  @!UP0 UMOV UR6, UR7 ;  /* 0x0000000700068c82 */ /* 0x000fe40008000000 */
[----:B----4-:R-:W-:Y:S02]  /*5db0*/  @!UP0 USHF.R.U32.HI UR6, URZ, UR10, UR6 ;  /* 0x0000000aff068299 */ /* 0x010fe40008011606 */
[----:B------:R-:W-:Y:S02]  /*5dc0*/  @!UP0 USEL UR7, UR38, UR4, !UP2 ;  /* 0x0000000426078287 */ /* 0x000fe4000d000000 */
[----:B------:R-:W-:Y:S04]  /*5dd0*/  @!UP0 USEL UR6, UR37, UR6, !UP1 ;  /* 0x0000000625068287 */ /* 0x000fe8000c800000 */
[----:B------:R-:W-:Y:S02]  /*5de0*/  @!UP0 UIADD3 UR4, UPT, UPT, -UR7, UR6, URZ ;  /* 0x0000000607048290 */ /* 0x000fe4000fffe1ff */
[----:B------:R-:W-:Y:S02]  /*5df0*/  @!UP0 UIADD3 UR6, UPT, UPT, UR7, -UR6, URZ ;  /* 0x8000000607068290 */ /* 0x000fe4000fffe0ff */
[----:B------:R-:W-:Y:S02]  /*5e00*/  @!UP0 UIMAD UR38, UR4, UR5, UR38 ;  /* 0x00000005042682a4 */ /* 0x000fe4000f8e0226 */
[----:B------:R-:W-:Y:S02]  /*5e10*/  @!UP0 UIMAD UR37, UR6, UR14, UR37 ;  /* 0x0000000e062582a4 */ /* 0x000fe4000f8e0225 */
[----:B------:R-:W-:Y:S09]  /*5e20*/  ULOP3.LUT UP0, URZ, UR11, 0x1b0, URZ, 0xc0, !UPT ;  /* 0x000001b00bff7892 */ /* 0x000ff2000f80c0ff */
[----:B------:R-:W-:Y:S05]  /*5e30*/  BRA.U !UP0, `(.L_x_102) ;  /* 0x0000000108407547 */ /* 0x000fea000b800000 */
[----:B------:R-:W2:Y:S01]  /*5e40*/  LDCU.64 UR8, c[0x4][0x88] ;  /* 0x01001100ff0877ac */ /* 0x000ea20008000a00 */
[----:B------:R-:W-:Y:S01]  /*5e50*/  MOV R3, 0x0 ;  /* 0x0000000000037802 */ /* 0x000fe20000000f00 */
[----:B------:R-:W-:Y:S02]  /*5e60*/  HFMA2 R12, -RZ, RZ, 0, 5.9604644775390625e-08 ;  /* 0x00000001ff0c7431 */ /* 0x000fe400000001ff */
[----:B------:R-:W-:Y:S02]  /*5e70*/  IMAD.MOV.U32 R8, RZ, RZ, 0x70 ;  /* 0x00000070ff087424 */ /* 0x000fe400078e00ff */
[----:B------:R-:W-:Y:S01]  /*5e80*/  IMAD.MOV.U32 R13, RZ, RZ, RZ ;  /* 0x000000ffff0d7224 */ /* 0x000fe200078e00ff */
[----:B------:R-:W3:Y:S01]  /*5e90*/  LDCU.64 UR6, c[0x4][0x90] ;  /* 0x01001200ff0677ac */ /* 0x000ee20008000a00 */
[----:B------:R-:W4:Y:S01]  /*5ea0*/  LDC.64 R2, c[0x4][R3] ;  /* 0x0100000003027b82 */ /* 0x000f220000000a00 */
[----:B------:R-:W1:Y:S01]  /*5eb0*/  LDCU.64 UR4, c[0x4][0x8] ;  /* 0x01000100ff0477ac */ /* 0x000e620008000a00 */
[----:B--2---:R-:W-:Y:S01]  /*5ec0*/  MOV R5, UR9 ;  /* 0x0000000900057c02 */ /* 0x004fe20008000f00 */
[----:B------:R-:W-:Y:S01]  /*5ed0*/  IMAD.U32 R4, RZ, RZ, UR8 ;  /* 0x00000008ff047e24 */ /* 0x000fe2000f8e00ff */
[----:B---3--:R-:W-:Y:S01]  /*5ee0*/  MOV R7, UR7 ;  /* 0x0000000700077c02 */ /* 0x008fe20008000f00 */
[----:B------:R-:W-:Y:S01]  /*5ef0*/  IMAD.U32 R6, RZ, RZ, UR6 ;  /* 0x00000006ff067e24 */ /* 0x000fe2000f8e00ff */
[----:B-1----:R-:W-:Y:S01]  /*5f00*/  MOV R11, UR5 ;  /* 0x00000005000b7c02 */ /* 0x002fe20008000f00 */
[----:B------:R-:W-:Y:S02]  /*5f10*/  IMAD.U32 R10, RZ, RZ, UR4 ;  /* 0x00000004ff0a7e24 */ /* 0x000fe4000f8e00ff */
[----:B------:R-:W-:Y:S07]  /*5f20*/  LEPC R20, `(.L_x_102) ;  /* 0x000000001014794e */ /* 0x000fee0000000000 */
[----:B----45:R-:W-:Y:S05]  /*5f30*/  CALL.ABS.NOINC R2 ;  /* 0x0000000002007343 */ /* 0x030fea0003c00000 */
.L_x_102:
[----:B------:R-:W-:Y:S01]  /*5f40*/  LOP3.LUT P0, RZ, R175, 0x1b0, RZ, 0xc0, !PT ;  /* 0x000001b0afff7812 */ /* 0x000fe2000780c0ff */
[----:B------:R-:W-:Y:S11]  /*5f50*/  BSSY.RECONVERGENT B6, `(.L_x_103) ;  /* 0x0000013000067945 */ /* 0x000ff60003800200 */
[----:B------:R-:W-:Y:S01]  /*5f60*/  @!UPT UIADD3 URZ, UPT, UPT, URZ, URZ, URZ ;  /* 0x000000fffffff290 */ /* 0x000fe2000fffe0ff */
[----:B------:R-:W-:Y:S05]  /*5f70*/  @!P0 BRA `(.L_x_104) ;  /* 0x0000000000408947 */ /* 0x000fea0003800000 */
        /* <DEDUP_REMOVED lines=16> */
.L_x_104:
[----:B------:R-:W-:Y:S05]  /*6080*/  BSYNC.RECONVERGENT B6 ;  /* 0x0000000000067941 */ /* 0x000fea0003800200 */
.L_x_103:
[----:B------:R-:W-:Y:S01]  /*6090*/  R2UR UR4, R162 ;  /* 0x00000000a20472ca */ /* 0x000fe200000e0000 */
[----:B------:R-:W-:Y:S01]  /*60a0*/  UISETP.NE.U32.AND UP0, UPT, UR60, URZ, UPT ;  /* 0x000000ff3c00728c */ /* 0x000fe2000bf05070 */
[----:B------:R-:W-:Y:S02]  /*60b0*/  ISETP.NE.U32.AND P4, PT, R156, RZ, PT ;  /* 0x000000ff9c00720c */ /* 0x000fe40003f85070 */
[----:B------:R-:W-:Y:S01]  /*60c0*/  ISETP.NE.U32.AND P2, PT, RZ, UR56, PT ;  /* 0x00000038ff007c0c */ /* 0x000fe2000bf45070 */
[----:B------:R-:W-:Y:S01]  /*60d0*/  UISETP.NE.AND.EX UP1, UPT, UR61, URZ, UPT, UP0 ;  /* 0x000000ff3d00728c */ /* 0x000fe2000bf25300 */
[----:B------:R-:W-:Y:S01]  /*60e0*/  ISETP.NE.AND.EX P4, PT, R157, RZ, PT, P4 ;  /* 0x000000ff9d00720c */ /* 0x000fe20003f85340 */
[----:B------:R-:W-:Y:S01]  /*60f0*/  UPLOP3.LUT UP0, UPT, UPT, UPT, UPT, 0x40, 0x4 ;  /* 0x000000000004789c */ /* 0x000fe20003f0e870 */
[----:B------:R-:W-:Y:S05]  /*6100*/  ISETP.NE.AND.EX P2, PT, RZ, UR57, PT, P2 ;  /* 0x00000039ff007c0c */ /* 0x000fea000bf45320 */
[----:B------:R-:W-:Y:S06]  /*6110*/  UISETP.NE.AND UP2, UPT, UR4, URZ, UPT ;  /* 0x000000ff0400728c */ /* 0x000fec000bf45270 */
[----:B------:R-:W-:Y:S05]  /*6120*/  PLOP3.LUT P1, PT, PT, PT, UP2, 0x80, 0x8 ;  /* 0x000000000008781c */ /* 0x000fea0003f2f028 */
[----:B------:R-:W-:Y:S06]  /*6130*/  @UP2 UPLOP3.LUT UP0, UPT, UPT, UPT, UP1, 0x80, 0x8 ;  /* 0x000000000008289c */ /* 0x000fec0003f0f010 */
[----:B------:R-:W-:Y:S01]  /*6140*/  PLOP3.LUT P0, PT, PT, PT, UP0, 0x80, 0x8 ;  /* 0x000000000008781c */ /* 0x000fe20003f0f008 */
[----:B------:R-:W-:Y:S01]  /*6150*/  @!UPT UIADD3 URZ, UPT, UPT, URZ, URZ, URZ ;  /* 0x000000fffffff290 */ /* 0x000fe2000fffe0ff */
[----:B------:R-:W-:Y:S11]  /*6160*/  BRA.U !UP1, `(.L_x_105) ;  /* 0x00000001093c7547 */ /* 0x000ff6000b800000 */
[----:B------:R-:W-:Y:S01]  /*6170*/  UISETP.NE.U32.AND UP0, UPT, UR56, URZ, UPT ;  /* 0x000000ff3800728c */ /* 0x000fe2000bf05070 */
[----:B-1----:R-:W-:Y:S01]  /*6180*/  HFMA2 R0, -RZ, RZ, 0, 5.9604644775390625e-08 ;  /* 0x00000001ff007431 */ /* 0x002fe200000001ff */
[----:B------:R-:W1:Y:S01]  /*6190*/  LDCU.64 UR8, c[0x0][0x358] ;  /* 0x00006b00ff0877ac */ /* 0x000e620008000a00 */
[----:B------:R-:W-:Y:S01]  /*61a0*/  IMAD.MOV.U32 R158, RZ, RZ, 0x1 ;  /* 0x00000001ff9e7424 */ /* 0x000fe200078e00ff */
[----:B------:R-:W-:Y:S06]  /*61b0*/  UISETP.NE.AND.EX UP0, UPT, UR57, URZ, UPT, UP0 ;  /* 0x000000ff3900728c */ /* 0x000fec000bf05300 */
[----:B------:R-:W-:Y:S05]  /*61c0*/  PLOP3.LUT P3, PT, PT, PT, UP0, 0x80, 0x8 ;  /* 0x000000000008781c */ /* 0x000fea0003f6f008 */
[----:B------:R-:W2:Y:S01]  /*61d0*/  @UP0 LDCU.64 UR4, c[0x0][0x888] ;  /* 0x00011100ff0407ac */ /* 0x000ea20008000a00 */
[----:B------:R-:W-:Y:S07]  /*61e0*/  @UP0 UIMAD UR6, UR36, UR60, URZ ;  /* 0x0000003c240602a4 */ /* 0x000fee000f8e02ff */
[----:B------:R-:W-:Y:S01]  /*61f0*/  @!P3 PRMT R158, R0, 0x7610, R158 ;  /* 0x00007610009eb816 */ /* 0x000fe2000000009e */
[----:B--2---:R-:W-:Y:S06]  /*6200*/  @UP0 UIMAD.WIDE UR4, UR6, 0x4, UR4 ;  /* 0x00000004060408a5 */ /* 0x004fec000f8e0204 */
[----:B------:R-:W-:Y:S01]  /*6210*/  IMAD.U32 R2, RZ, RZ, UR4 ;  /* 0x00000004ff027e24 */ /* 0x000fe2000f8e00ff */
[----:B------:R-:W-:Y:S04]  /*6220*/  MOV R3, UR5 ;  /* 0x0000000500037c02 */ /* 0x000fe80008000f00 */
[----:B------:R-:W2:Y:S01]  /*6230*/  @!UP0 LDCU UR4, c[0x0][0x880] ;  /* 0x00011000ff0487ac */ /* 0x000ea20008000800 */
[----:B-1---5:R3:W5:Y:S02]  /*6240*/  @P3 LDG.E R73, desc[UR8][R2.64] ;  /* 0x0000000802493981 */ /* 0x022764000c1e1900 */
[----:B--23--:R-:W-:Y:S02]  /*6250*/  @!P3 IMAD.U32 R73, RZ, RZ, UR4 ;  /* 0x00000004ff49be24 */ /* 0x00cfe4000f8e00ff */
.L_x_105:
[----:B------:R-:W-:Y:S05]  /*6260*/  @!P4 BRA `(.L_x_106) ;  /* 0x000000000024c947 */ /* 0x000fea0003800000 */
[----:B------:R-:W-:Y:S01]  /*6270*/  ISETP.NE.U32.AND P3, PT, R138, RZ, PT ;  /* 0x000000ff8a00720c */ /* 0x000fe20003f65070 */
[----:B------:R-:W2:Y:S03]  /*6280*/  LDCU.64 UR4, c[0x0][0x358] ;  /* 0x00006b00ff0477ac */ /* 0x000ea60008000a00 */
[----:B------:R-:W-:Y:S11]  /*6290*/  ISETP.NE.AND.EX P3, PT, R139, RZ, PT, P3 ;  /* 0x000000ff8b00720c */ /* 0x000ff60003f65330 */
[----:B------:R-:W-:Y:S02]  /*62a0*/  @!UPT UIADD3 URZ, UPT, UPT, URZ, URZ, URZ ;  /* 0x000000fffffff290 */ /* 0x000fe4000fffe0ff */
[----:B------:R-:W3:Y:S01]  /*62b0*/  @P3 LDC.64 R2, c[0x0][0x8a8] ;  /* 0x00022a00ff023b82 */ /* 0x000ee20000000a00 */
[----:B-1----:R-:W-:Y:S04]  /*62c0*/  @P3 IMAD R0, R156, UR36, RZ ;  /* 0x000000249c003c24 */ /* 0x002fe8000f8e02ff */
[----:B---3--:R-:W-:Y:S05]  /*62d0*/  @P3 IMAD.WIDE R2, R0, 0x4, R2 ;  /* 0x0000000400023825 */ /* 0x008fea00078e0202 */
[----:B--2--5:R2:W5:Y:S02]  /*62e0*/  @P3 LDG.E R70, desc[UR4][R2.64] ;  /* 0x0000000402463981 */ /* 0x024564000c1e1900 */
[----:B--2---:R-:W3:Y:S02]  /*62f0*/  @!P3 LDC R70, c[0x0][0x8a0] ;  /* 0x00022800ff46bb82 */ /* 0x004ee40000000800 */
.L_x_106:
[----:B-----5:R-:W-:Y:S01]  /*6300*/  FSETP.NEU.AND P4, PT, R73, RZ, PT ;  /* 0x000000ff4900720b */ /* 0x020fe20003f8d000 */
[----:B------:R-:W-:Y:S01]  /*6310*/  BSSY B1, `(.L_x_107) ;  /* 0x0000047000017945 */ /* 0x000fe20003800000 */
[----:B------:R-:W-:Y:S01]  /*6320*/  SEL R5, RZ, 0xffffffff, P2 ;  /* 0xffffffffff057807 */ /* 0x000fe20001000000 */
[----:B------:R-:W-:Y:S01]  /*6330*/  IMAD.MOV.U32 R181, RZ, RZ, 0x1 ;  /* 0x00000001ffb57424 */ /* 0x000fe200078e00ff */
[----:B------:R-:W-:Y:S01]  /*6340*/  LOP3.LUT P3, RZ, R158, 0xff, RZ, 0xc0, !PT ;  /* 0x000000ff9eff7812 */ /* 0x000fe2000786c0ff */
[----:B------:R-:W-:Y:S01]  /*6350*/  IMAD R71, R68, 0x100, R69 ;  /* 0x0000010044477824 */ /* 0x000fe200078e0245 */
[----:B-1----:R-:W-:Y:S02]  /*6360*/  @P1 SEL R0, RZ, 0xffffffff, P4 ;  /* 0xffffffffff001807 */ /* 0x002fe40002000000 */
[----:B------:R-:W-:Y:S02]  /*6370*/  CS2R R154, SRZ ;  /* 0x00000000009a7805 */ /* 0x000fe4000001ff00 */
[----:B------:R-:W-:Y:S02]  /*6380*/  LEA R3, R168, UR44, 0x3 ;  /* 0x0000002ca8037c11 */ /* 0x000fe4000f8e18ff */
[----:B------:R-:W-:Y:S02]  /*6390*/  CS2R R152, SRZ ;  /* 0x0000000000987805 */ /* 0x000fe4000001ff00 */
[----:B------:R-:W-:Y:S02]  /*63a0*/  @P0 SEL R0, R5, R0, !P3 ;  /* 0x0000000005000207 */ /* 0x000fe40005800000 */
[----:B------:R-:W-:Y:S02]  /*63b0*/  CS2R R150, SRZ ;  /* 0x0000000000967805 */ /* 0x000fe4000001ff00 */
[----:B------:R-:W-:Y:S02]  /*63c0*/  LEA R163, R68, UR44, 0x3 ;  /* 0x0000002c44a37c11 */ /* 0x000fe4000f8e18ff */
[----:B------:R-:W-:Y:S02]  /*63d0*/  CS2R R148, SRZ ;  /* 0x0000000000947805 */ /* 0x000fe4000001ff00 */
[----:B------:R-:W-:Y:S02]  /*63e0*/  @P1 LOP3.LUT R0, R0, 0x1, RZ, 0xc0, !PT ;  /* 0x0000000100001812 */ /* 0x000fe400078ec0ff */
[----:B------:R-:W-:Y:S02]  /*63f0*/  CS2R R146, SRZ ;  /* 0x0000000000927805 */ /* 0x000fe4000001ff00 */
[----:B------:R-:W-:Y:S02]  /*6400*/  SHF.L.U32 R2, R170, 0x1f, RZ ;  /* 0x0000001faa027819 */ /* 0x000fe400000006ff */
[----:B------:R-:W-:Y:S02]  /*6410*/  CS2R R144, SRZ ;  /* 0x0000000000907805 */ /* 0x000fe4000001ff00 */
[----:B------:R-:W-:Y:S02]  /*6420*/  ISETP.NE.U32.OR P6, PT, R0, 0x1, !P1 ;  /* 0x000000010000780c */ /* 0x000fe40004fc5470 */
[----:B------:R-:W-:Y:S02]  /*6430*/  CS2R R142, SRZ ;  /* 0x00000000008e7805 */ /* 0x000fe4000001ff00 */
[----:B------:R-:W-:Y:S02]  /*6440*/  PLOP3.LUT P2, PT, PT, PT, UP1, 0x80, 0x8 ;  /* 0x000000000008781c */ /* 0x000fe40003f4f018 */
[----:B------:R-:W-:Y:S02]  /*6450*/  CS2R R140, SRZ ;  /* 0x00000000008c7805 */ /* 0x000fe4000001ff00 */
[----:B------:R-:W-:Y:S02]  /*6460*/  SEL R0, RZ, 0xffffffff, P4 ;  /* 0xffffffffff007807 */ /* 0x000fe40002000000 */
[----:B------:R-:W-:Y:S03]  /*6470*/  P2R R189, PR, RZ, 0x40 ;  /* 0x00000040ffbd7803 */ /* 0x000fe60000000000 */
[----:B------:R-:W-:Y:S04]  /*6480*/  @P6 SHF.L.U32 R4, R167, 0x1f, RZ ;  /* 0x0000001fa7046819 */ /* 0x000fe800000006ff */
[----:B------:R-:W-:Y:S01]  /*6490*/  @P2 SEL R0, R5, R0, !P3 ;  /* 0x0000000005002207 */ /* 0x000fe20005800000 */
[----:B------:R-:W1:Y:S03]  /*64a0*/  @P6 SYNCS.PHASECHK.TRANS64.TRYWAIT P1, [R3+URZ+0x50], R4 ;  /* 0x00005004030065a7 */ /* 0x000e6600080211ff */
[----:B------:R-:W-:Y:S04]  /*64b0*/  LOP3.LUT R0, R0, 0x1, RZ, 0xc0, !PT ;  /* 0x0000000100007812 */ /* 0x000fe800078ec0ff */
[----:B------:R-:W-:Y:S04]  /*64c0*/  ISETP.NE.U32.AND P5, PT, R0, 0x1, PT ;  /* 0x000000010000780c */ /* 0x000fe80003fa5070 */
[----:B------:R-:W-:Y:S01]  /*64d0*/  P2R R182, PR, RZ, 0x20 ;  /* 0x00000020ffb67803 */ /* 0x000fe20000000000 */
[----:B------:R2:W4:Y:S01]  /*64e0*/  SYNCS.PHASECHK.TRANS64.TRYWAIT P0, [R163+URZ+0xc0], R2 ;  /* 0x0000c002a30075a7 */ /* 0x00052200080011ff */
[----:B-1----:R-:W-:Y:S01]  /*64f0*/  @P6 SEL R181, RZ, 0x1, !P1 ;  /* 0x00000001ffb56807 */ /* 0x002fe20004800000 */
[----:B--2---:R-:W-:Y:S06]  /*6500*/  @!P6 BRA `(.L_x_108) ;  /* 0x00000000009ce947 */ /* 0x004fec0003800000 */
[----:B------:R-:W-:Y:S01]  /*6510*/  @P5 IMAD R7, R168, 0x2000, R173 ;  /* 0x00002000a8075824 */ /* 0x000fe200078e02ad */
[----:B------:R-:W-:Y:S01]  /*6520*/  ISETP.NE.AND P1, PT, R181, RZ, PT ;  /* 0x000000ffb500720c */ /* 0x000fe20003f25270 */
[----:B------:R-:W-:Y:S01]  /*6530*/  BSSY B0, `(.L_x_109) ;  /* 0x0000010000007945 */ /* 0x000fe20003800000 */
[----:B------:R-:W-:Y:S01]  /*6540*/  CS2R R142, SRZ ;  /* 0x00000000008e7805 */ /* 0x000fe2000001ff00 */
[--C-:B------:R-:W-:Y:S01]  /*6550*/  @P5 IMAD R6, R174, -0x10, R7.reuse ;  /* 0xfffffff0ae065824 */ /* 0x100fe200078e0207 */
[----:B------:R-:W-:Y:S01]  /*6560*/  CS2R R140, SRZ ;  /* 0x00000000008c7805 */ /* 0x000fe2000001ff00 */
[----:B------:R-:W-:Y:S01]  /*6570*/  @P5 IMAD R5, R172, -0x10, R7 ;  /* 0xfffffff0ac055824 */ /* 0x000fe200078e0207 */
[----:B------:R-:W-:Y:S01]  /*6580*/  CS2R R150, SRZ ;  /* 0x0000000000967805 */ /* 0x000fe2000001ff00 */
[----:B------:R-:W-:Y:S01]  /*6590*/  @P5 IMAD R4, R171, 0x10, R6 ;  /* 0x00000010ab045824 */ /* 0x000fe200078e0206 */
[----:B------:R-:W-:Y:S02]  /*65a0*/  CS2R R148, SRZ ;  /* 0x0000000000947805 */ /* 0x000fe4000001ff00 */
[----:B------:R-:W-:Y:S02]  /*65b0*/  CS2R R146, SRZ ;  /* 0x0000000000927805 */ /* 0x000fe4000001ff00 */
[----:B------:R-:W-:Y:S02]  /*65c0*/  CS2R R144, SRZ ;  /* 0x0000000000907805 */ /* 0x000fe4000001ff00 */
[----:B------:R-:W-:Y:S02]  /*65d0*/  CS2R R154, SRZ ;  /* 0x00000000009a7805 */ /* 0x000fe4000001ff00 */
[----:B------:R-:W-:Y:S01]  /*65e0*/  CS2R R152, SRZ ;  /* 0x0000000000987805 */ /* 0x000fe2000001ff00 */
[----:B------:R-:W-:Y:S06]  /*65f0*/  @P1 BRA `(.L_x_110) ;  /* 0x00000000000c1947 */ /* 0x000fec0003800000 */
[----:B------:R-:W-:Y:S04]  /*6600*/  SHF.L.U32 R0, R167, 0x1f, RZ ;  /* 0x0000001fa7007819 */ /* 0x000fe800000006ff */
[----:B------:R-:W1:Y:S02]  /*6610*/  SYNCS.PHASECHK.TRANS64.TRYWAIT P1, [R3+URZ+0x50], R0 ;  /* 0x00005000030075a7 */ /* 0x000e6400080211ff */
[----:B-1----:R-:W-:Y:S05]  /*6620*/  @!P1 BRA `(.L_x_111) ;  /* 0x0000006000a49947 */ /* 0x002fea0003800000 */
.L_x_110:
[----:B------:R-:W-:Y:S05]  /*6630*/  BSYNC B0 ;  /* 0x0000000000007941 */ /* 0x000fea0003800000 */
.L_x_109:
[----:B------:R-:W-:Y:S01]  /*6640*/  ISETP.NE.AND P1, PT, R182, RZ, PT ;  /* 0x000000ffb600720c */ /* 0x000fe20003f25270 */
[----:B-1----:R-:W-:Y:S02]  /*6650*/  VIADD R3, R3, 0x70 ;  /* 0x0000007003037836 */ /* 0x002fe40000000000 */
[----:B------:R-:W-:Y:S02]  /*6660*/  IMAD.U32 R0, RZ, RZ, UR45 ;  /* 0x0000002dff007e24 */ /* 0x000fe4000f8e00ff */
[----:B------:R-:W-:Y:S03]  /*6670*/  VIADD R168, R168, 0x1 ;  /* 0x00000001a8a87836 */ /* 0x000fe60000000000 */
[----:B------:R-:W-:Y:S05]  /*6680*/  PRMT R0, R0, 0x654, R3 ;  /* 0x0000065400007816 */ /* 0x000fea0000000003 */
[----:B------:R1:W2:Y:S04]  /*6690*/  @P1 LDS.128 R140, [R7] ;  /* 0x00000000078c1984 */ /* 0x0002a80000000c00 */
[----:B------:R1:W1:Y:S04]  /*66a0*/  @P1 LDS.128 R148, [R5+0x20] ;  /* 0x0000200005941984 */ /* 0x0002680000000c00 */
[----:B------:R1:W1:Y:S04]  /*66b0*/  @P1 LDS.128 R144, [R6+0x10] ;  /* 0x0000100006901984 */ /* 0x0002680000000c00 */
[----:B------:R1:W1:Y:S01]  /*66c0*/  @P1 LDS.128 R152, [R4+0x10] ;  /* 0x0000100004981984 */ /* 0x0002620000000c00 */
[C---:B------:R-:W-:Y:S01]  /*66d0*/  ISETP.NE.AND P1, PT, R168.reuse, 0x4, PT ;  /* 0x00000004a800780c */ /* 0x040fe20003f25270 */
[----:B------:R-:W-:Y:S01]  /*66e0*/  @!PT LDS RZ, [RZ] ;  /* 0x00000000fffff984 */ /* 0x000fe20000000800 */
[----:B------:R-:W-:Y:S01]  /*66f0*/  @!PT LDS RZ, [RZ] ;  /* 0x00000000fffff984 */ /* 0x000fe20000000800 */
[----:B------:R-:W-:Y:S01]  /*6700*/  @!PT LDS RZ, [RZ] ;  /* 0x00000000fffff984 */ /* 0x000fe20000000800 */
[----:B------:R-:W-:Y:S01]  /*6710*/  @!PT LDS RZ, [RZ] ;  /* 0x00000000fffff984 */ /* 0x000fe20000000800 */
[----:B------:R5:W-:Y:S06]  /*6720*/  MEMBAR.ALL.CTA ;  /* 0x0000000000007992 */ /* 0x000bec0000008000 */
[----:B-----5:R-:W5:Y:S01]  /*6730*/  FENCE.VIEW.ASYNC.S ;  /* 0x00000000000073c6 */ /* 0x020f620000000000 */
[----:B------:R-:W-:Y:S01]  /*6740*/  SEL R168, R168, RZ, P1 ;  /* 0x000000ffa8a87207 */ /* 0x000fe20000800000 */
[----:B-----5:R5:W-:Y:S02]  /*6750*/  SYNCS.ARRIVE.TRANS64.RED.A1T0 RZ, [R0+URZ], RZ ;  /* 0x000000ff00ff79a7 */ /* 0x020be400081004ff */
[----:B-----5:R-:W-:Y:S04]  /*6760*/  SEL R0, RZ, 0x1, P1 ;  /* 0x00000001ff007807 */ /* 0x020fe80000800000 */
[----:B--2---:R-:W-:Y:S02]  /*6770*/  LOP3.LUT R167, R167, R0, RZ, 0x3c, !PT ;  /* 0x00000000a7a77212 */ /* 0x004fe400078e3cff */
.L_x_108:
[----:B------:R-:W-:Y:S05]  /*6780*/  BSYNC B1 ;  /* 0x0000000000017941 */ /* 0x000fea0003800000 */
.L_x_107:
[----:B------:R-:W-:Y:S04]  /*6790*/  SHF.R.U32.HI R0, RZ, 0x15, R71 ;  /* 0x00000015ff007819 */ /* 0x000fe80000011647 */
[----:B------:R-:W-:Y:S01]  /*67a0*/  LOP3.LUT P1, RZ, R0, 0x3, R159, 0x48, !PT ;  /* 0x0000000300ff7812 */ /* 0x000fe2000782489f */
[----:B------:R-:W-:Y:S01]  /*67b0*/  @!UPT UIADD3 URZ, UPT, UPT, URZ, URZ, URZ ;  /* 0x000000fffffff290 */ /* 0x000fe2000fffe0ff */
[----:B----4-:R-:W-:Y:S11]  /*67c0*/  @P0 BRA `(.L_x_112) ;  /* 0x0000000000080947 */ /* 0x010ff60003800000 */
[----:B------:R-:W2:Y:S02]  /*67d0*/  SYNCS.PHASECHK.TRANS64.TRYWAIT P0, [R163+URZ+0xc0], R2 ;  /* 0x0000c002a30075a7 */ /* 0x000ea400080011ff */
[----:B--2---:R-:W-:Y:S05]  /*67e0*/  @!P0 BRA `(.L_x_113) ;  /* 0x0000006000488947 */ /* 0x004fea0003800000 */
.L_x_112:
[----:B------:R-:W-:Y:S04]  /*67f0*/  BSSY.RECONVERGENT B6, `(.L_x_114) ;  /* 0x0000012000067945 */ /* 0x000fe80003800200 */
[----:B------:R-:W-:Y:S05]  /*6800*/  @!P1 BRA `(.L_x_115) ;  /* 0x0000000000409947 */ /* 0x000fea0003800000 */
[----:B------:R-:W1:Y:S01]  /*6810*/  LDCU.64 UR8, c[0x4][0x78] ;  /* 0x01000f00ff0877ac */ /* 0x000e620008000a00 */
[----:B------:R-:W-:Y:S01]  /*6820*/  MOV R3, 0x0 ;  /* 0x0000000000037802 */ /* 0x000fe20000000f00 */
[----:B------:R-:W-:Y:S02]  /*6830*/  HFMA2 R12, -RZ, RZ, 0, 5.9604644775390625e-08 ;  /* 0x00000001ff0c7431 */ /* 0x000fe400000001ff */
[----:B------:R-:W-:Y:S02]  /*6840*/  IMAD.MOV.U32 R8, RZ, RZ, 0x192 ;  /* 0x00000192ff087424 */ /* 0x000fe400078e00ff */
[----:B------:R-:W-:Y:S01]  /*6850*/  IMAD.MOV.U32 R13, RZ, RZ, RZ ;  /* 0x000000ffff0d7224 */ /* 0x000fe200078e00ff */
[----:B------:R-:W4:Y:S01]  /*6860*/  LDCU.64 UR6, c[0x4][0x80] ;  /* 0x01001000ff0677ac */ /* 0x000f220008000a00 */
[----:B--2---:R-:W2:Y:S01]  /*6870*/  LDC.64 R2, c[0x4][R3] ;  /* 0x0100000003027b82 */ /* 0x004ea20000000a00 */
[----:B------:R-:W5:Y:S01]  /*6880*/  LDCU.64 UR4, c[0x4][0x18] ;  /* 0x01000300ff0477ac */ /* 0x000f620008000a00 */
[----:B-1----:R-:W-:Y:S01]  /*6890*/  MOV R5, UR9 ;  /* 0x0000000900057c02 */ /* 0x002fe20008000f00 */
[----:B------:R-:W-:Y:S01]  /*68a0*/  IMAD.U32 R4, RZ, RZ, UR8 ;  /* 0x00000008ff047e24 */ /* 0x000fe2000f8e00ff */
[----:B----4-:R-:W-:Y:S01]  /*68b0*/  MOV R7, UR7 ;  /* 0x0000000700077c02 */ /* 0x010fe20008000f00 */
[----:B------:R-:W-:Y:S01]  /*68c0*/  IMAD.U32 R6, RZ, RZ, UR6 ;  /* 0x00000006ff067e24 */ /* 0x000fe2000f8e00ff */
[----:B-----5:R-:W-:Y:S01]  /*68d0*/  MOV R11, UR5 ;  /* 0x00000005000b7c02 */ /* 0x020fe20008000f00 */
[----:B------:R-:W-:Y:S02]  /*68e0*/  IMAD.U32 R10, RZ, RZ, UR4 ;  /* 0x00000004ff0a7e24 */ /* 0x000fe4000f8e00ff */
[----:B------:R-:W-:Y:S07]  /*68f0*/  LEPC R20, `(.L_x_115) ;  /* 0x000000001014794e */ /* 0x000fee0000000000 */
[----:B--23--:R-:W-:Y:S05]  /*6900*/  CALL.ABS.NOINC R2 ;  /* 0x0000000002007343 */ /* 0x00cfea0003c00000 */
.L_x_115:
[----:B------:R-:W-:Y:S05]  /*6910*/  BSYNC.RECONVERGENT B6 ;  /* 0x0000000000067941 */ /* 0x000fea0003800200 */
.L_x_114:
[-C--:B------:R-:W-:Y:S01]  /*6920*/  F2FP.F16.E4M3.UNPACK_B R74, R140.reuse ;  /* 0x0000008cff4a723e */ /* 0x080fe200020006ff */
[----:B------:R-:W-:Y:S05]  /*6930*/  WARPSYNC.ALL ;  /* 0x0000000000007948 */ /* 0x000fea0003800000 */
[----:B------:R-:W-:Y:S01]  /*6940*/  R2UR UR4, R71 ;  /* 0x00000000470472ca */ /* 0x000fe200000e0000 */
[--C-:B------:R-:W-:Y:S01]  /*6950*/  HADD2.F32 R72, -RZ, R74.reuse.H0_H0 ;  /* 0x2000004aff487230 */ /* 0x100fe20000004100 */
[----:B------:R-:W-:Y:S01]  /*6960*/  F2FP.F16.E4M3.UNPACK_B R76, R140.H1 ;  /* 0x0000008cff4c723e */ /* 0x000fe200030006ff */
[----:B------:R-:W-:Y:S01]  /*6970*/  HADD2.F32 R75, -RZ, R74.H1_H1 ;  /* 0x3000004aff4b7230 */ /* 0x000fe20000004100 */
[-C--:B------:R-:W-:Y:S01]  /*6980*/  F2FP.F16.E4M3.UNPACK_B R78, R141.reuse ;  /* 0x0000008dff4e723e */ /* 0x080fe200020006ff */
[----:B------:R-:W-:Y:S01]  /*6990*/  BSSY.RECONVERGENT B0, `(.L_x_116) ;  /* 0x000011d000007945 */ /* 0x000fe20003800200 */
[----:B------:R-:W-:Y:S01]  /*69a0*/  F2FP.F16.E4M3.UNPACK_B R80, R141.H1 ;  /* 0x0000008dff50723e */ /* 0x000fe200030006ff */
[----:B------:R-:W-:Y:S01]  /*69b0*/  HADD2.F32 R74, -RZ, R76.H0_H0 ;  /* 0x2000004cff4a7230 */ /* 0x000fe20000004100 */
[-C--:B------:R-:W-:Y:S01]  /*69c0*/  F2FP.F16.E4M3.UNPACK_B R82, R142.reuse ;  /* 0x0000008eff52723e */ /* 0x080fe200020006ff */
[--C-:B------:R-:W-:Y:S01]  /*69d0*/  HADD2.F32 R77, -RZ, R78.reuse.H0_H0 ;  /* 0x2000004eff4d7230 */ /* 0x100fe20000004100 */
[----:B------:R-:W-:Y:S01]  /*69e0*/  F2FP.F16.E4M3.UNPACK_B R84, R142.H1 ;  /* 0x0000008eff54723e */ /* 0x000fe200030006ff */
[----:B------:R-:W-:Y:S01]  /*69f0*/  HADD2.F32 R78, -RZ, R78.H1_H1 ;  /* 0x3000004eff4e7230 */ /* 0x000fe20000004100 */
[-C--:B------:R-:W-:Y:S01]  /*6a00*/  F2FP.F16.E4M3.UNPACK_B R86, R143.reuse ;  /* 0x0000008fff56723e */ /* 0x080fe200020006ff */
[----:B-1----:R-:W3:Y:S01]  /*6a10*/  LDTM.x64 R4, tmem[UR4] ;  /* 0x00000004000479ee */ /* 0x002ee20008340000 */
[----:B------:R-:W-:Y:S01]  /*6a20*/  F2FP.F16.E4M3.UNPACK_B R88, R143.H1 ;  /* 0x0000008fff58723e */ /* 0x000fe200030006ff */
[----:B------:R-:W-:Y:S01]  /*6a30*/  HADD2.F32 R76, -RZ, R76.H1_H1 ;  /* 0x3000004cff4c7230 */ /* 0x000fe20000004100 */
[-C--:B------:R-:W-:Y:S01]  /*6a40*/  F2FP.F16.E4M3.UNPACK_B R90, R144.reuse ;  /* 0x00000090ff5a723e */ /* 0x080fe200020006ff */
[----:B------:R-:W-:Y:S01]  /*6a50*/  HADD2.F32 R79, -RZ, R80.H0_H0 ;  /* 0x20000050ff4f7230 */ /* 0x000fe20000004100 */
[----:B------:R-:W-:Y:S01]  /*6a60*/  F2FP.F16.E4M3.UNPACK_B R92, R144.H1 ;  /* 0x00000090ff5c723e */ /* 0x000fe200030006ff */
[--C-:B------:R-:W-:Y:S01]  /*6a70*/  HADD2.F32 R81, -RZ, R82.reuse.H0_H0 ;  /* 0x20000052ff517230 */ /* 0x100fe20000004100 */
[----:B------:R-:W-:Y:S01]  /*6a80*/  SHF.L.U32 R188, R166, 0x4, RZ ;  /* 0x00000004a6bc7819 */ /* 0x000fe200000006ff */
[----:B------:R-:W-:Y:S01]  /*6a90*/  HADD2.F32 R82, -RZ, R82.H1_H1 ;  /* 0x30000052ff527230 */ /* 0x000fe20000004100 */
[----:B------:R-:W-:Y:S01]  /*6aa0*/  SHF.L.U32 R190, R165, 0x4, RZ ;  /* 0x00000004a5be7819 */ /* 0x000fe200000006ff */
[--C-:B------:R-:W-:Y:S01]  /*6ab0*/  HADD2.F32 R85, -RZ, R86.reuse.H0_H0 ;  /* 0x20000056ff557230 */ /* 0x100fe20000004100 */
[C---:B------:R-:W-:Y:S01]  /*6ac0*/  IADD3 R178, PT, PT, R173.reuse, R188, RZ ;  /* 0x000000bcadb27210 */ /* 0x040fe20007ffe0ff */
[----:B------:R-:W-:Y:S01]  /*6ad0*/  HADD2.F32 R86, -RZ, R86.H1_H1 ;  /* 0x30000056ff567230 */ /* 0x000fe20000004100 */
[----:B------:R-:W-:Y:S01]  /*6ae0*/  IADD3 R180, PT, PT, R173, R190, RZ ;  /* 0x000000beadb47210 */ /* 0x000fe20007ffe0ff */
[--C-:B------:R-:W-:Y:S01]  /*6af0*/  HADD2.F32 R89, -RZ, R90.reuse.H0_H0 ;  /* 0x2000005aff597230 */ /* 0x100fe20000004100 */
[----:B------:R-:W-:Y:S01]  /*6b00*/  SHF.L.U32 R183, R171, 0x4, RZ ;  /* 0x00000004abb77819 */ /* 0x000fe200000006ff */
[----:B------:R-:W-:Y:S01]  /*6b10*/  HADD2.F32 R90, -RZ, R90.H1_H1 ;  /* 0x3000005aff5a7230 */ /* 0x000fe20000004100 */
[----:B------:R-:W-:Y:S01]  /*6b20*/  F2FP.F16.E4M3.UNPACK_B R94, R145 ;  /* 0x00000091ff5e723e */ /* 0x000fe200020006ff */
[----:B------:R-:W-:Y:S01]  /*6b30*/  HADD2.F32 R80, -RZ, R80.H1_H1 ;  /* 0x30000050ff507230 */ /* 0x000fe20000004100 */
[----:B------:R-:W-:Y:S01]  /*6b40*/  F2FP.F16.E4M3.UNPACK_B R98, R146 ;  /* 0x00000092ff62723e */ /* 0x000fe200020006ff */
[----:B------:R-:W-:Y:S01]  /*6b50*/  HADD2.F32 R83, -RZ, R84.H0_H0 ;  /* 0x20000054ff537230 */ /* 0x000fe20000004100 */
[----:B------:R-:W-:Y:S01]  /*6b60*/  F2FP.F16.E4M3.UNPACK_B R102, R147 ;  /* 0x00000093ff66723e */ /* 0x000fe200020006ff */
[--C-:B------:R-:W-:Y:S01]  /*6b70*/  HADD2.F32 R93, -RZ, R94.reuse.H0_H0 ;  /* 0x2000005eff5d7230 */ /* 0x100fe20000004100 */
[----:B------:R-:W-:Y:S01]  /*6b80*/  F2FP.F16.E4M3.UNPACK_B R106, R148 ;  /* 0x00000094ff6a723e */ /* 0x000fe200020006ff */
[C---:B---3--:R-:W-:Y:S01]  /*6b90*/  FMUL R0, R70.reuse, R4 ;  /* 0x0000000446007220 */ /* 0x048fe20000400000 */
[C---:B--2---:R-:W-:Y:S01]  /*6ba0*/  FMUL R2, R70.reuse, R5 ;  /* 0x0000000546027220 */ /* 0x044fe20000400000 */
[C---:B------:R-:W-:Y:S01]  /*6bb0*/  FMUL R4, R70.reuse, R8 ;  /* 0x0000000846047220 */ /* 0x040fe20000400000 */
[C---:B------:R-:W-:Y:S01]  /*6bc0*/  FMUL R5, R70.reuse, R9 ;  /* 0x0000000946057220 */ /* 0x040fe20000400000 */
[C---:B------:R-:W-:Y:S01]  /*6bd0*/  FFMA R0, R73.reuse, R72, R0 ;  /* 0x0000004849007223 */ /* 0x040fe20000000000 */
[C---:B------:R-:W-:Y:S01]  /*6be0*/  FFMA R2, R73.reuse, R75, R2 ;  /* 0x0000004b49027223 */ /* 0x040fe20000000002 */
[C---:B------:R-:W-:Y:S01]  /*6bf0*/  FMUL R8, R70.reuse, R12 ;  /* 0x0000000c46087220 */ /* 0x040fe20000400000 */
[C---:B------:R-:W-:Y:S01]  /*6c00*/  FMUL R9, R70.reuse, R13 ;  /* 0x0000000d46097220 */ /* 0x040fe20000400000 */
[C---:B------:R-:W-:Y:S01]  /*6c10*/  FMUL R12, R70.reuse, R16 ;  /* 0x00000010460c7220 */ /* 0x040fe20000400000 */
[C---:B------:R-:W-:Y:S01]  /*6c20*/  FMUL R13, R70.reuse, R17 ;  /* 0x00000011460d7220 */ /* 0x040fe20000400000 */
[C---:B------:R-:W-:Y:S01]  /*6c30*/  FMUL R16, R70.reuse, R20 ;  /* 0x0000001446107220 */ /* 0x040fe20000400000 */
[C---:B------:R-:W-:Y:S01]  /*6c40*/  FMUL R17, R70.reuse, R21 ;  /* 0x0000001546117220 */ /* 0x040fe20000400000 */
[----:B------:R-:W-:Y:S02]  /*6c50*/  HADD2.F32 R94, -RZ, R94.H1_H1 ;  /* 0x3000005eff5e7230 */ /* 0x000fe40000004100 */
[C---:B------:R-:W-:Y:S01]  /*6c60*/  FMUL R20, R70.reuse, R24 ;  /* 0x0000001846147220 */ /* 0x040fe20000400000 */
[C---:B------:R-:W-:Y:S01]  /*6c70*/  FMUL R21, R70.reuse, R25 ;  /* 0x0000001946157220 */ /* 0x040fe20000400000 */
[--C-:B------:R-:W-:Y:S02]  /*6c80*/  HADD2.F32 R97, -RZ, R98.reuse.H0_H0 ;  /* 0x20000062ff617230 */ /* 0x100fe40000004100 */
[C---:B------:R-:W-:Y:S01]  /*6c90*/  FMUL R24, R70.reuse, R28 ;  /* 0x0000001c46187220 */ /* 0x040fe20000400000 */
[----:B------:R-:W-:Y:S02]  /*6ca0*/  HADD2.F32 R98, -RZ, R98.H1_H1 ;  /* 0x30000062ff627230 */ /* 0x000fe40000004100 */
[C---:B------:R-:W-:Y:S01]  /*6cb0*/  FMUL R25, R70.reuse, R29 ;  /* 0x0000001d46197220 */ /* 0x040fe20000400000 */
[--C-:B------:R-:W-:Y:S02]  /*6cc0*/  HADD2.F32 R101, -RZ, R102.reuse.H0_H0 ;  /* 0x20000066ff657230 */ /* 0x100fe40000004100 */
[C---:B------:R-:W-:Y:S01]  /*6cd0*/  FMUL R28, R70.reuse, R32 ;  /* 0x00000020461c7220 */ /* 0x040fe20000400000 */
[----:B------:R-:W-:Y:S02]  /*6ce0*/  HADD2.F32 R102, -RZ, R102.H1_H1 ;  /* 0x30000066ff667230 */ /* 0x000fe40000004100 */
[C---:B------:R-:W-:Y:S01]  /*6cf0*/  FMUL R29, R70.reuse, R33 ;  /* 0x00000021461d7220 */ /* 0x040fe20000400000 */
[--C-:B------:R-:W-:Y:S02]  /*6d00*/  HADD2.F32 R105, -RZ, R106.reuse.H0_H0 ;  /* 0x2000006aff697230 */ /* 0x100fe40000004100 */
[C---:B------:R-:W-:Y:S01]  /*6d10*/  FMUL R32, R70.reuse, R36 ;  /* 0x0000002446207220 */ /* 0x040fe20000400000 */
[----:B------:R-:W-:Y:S01]  /*6d20*/  F2FP.F16.E4M3.UNPACK_B R96, R145.H1 ;  /* 0x00000091ff60723e */ /* 0x000fe200030006ff */
[----:B------:R-:W-:Y:S02]  /*6d30*/  HADD2.F32 R106, -RZ, R106.H1_H1 ;  /* 0x3000006aff6a7230 */ /* 0x000fe40000004100 */
[C---:B------:R-:W-:Y:S01]  /*6d40*/  FMUL R33, R70.reuse, R37 ;  /* 0x0000002546217220 */ /* 0x040fe20000400000 */
[C---:B------:R-:W-:Y:S01]  /*6d50*/  FMUL R36, R70.reuse, R40 ;  /* 0x0000002846247220 */ /* 0x040fe20000400000 */
[----:B------:R-:W-:Y:S01]  /*6d60*/  F2FP.F16.E4M3.UNPACK_B R100, R146.H1 ;  /* 0x00000092ff64723e */ /* 0x000fe200030006ff */
        /* <DEDUP_REMOVED lines=8> */
[----:B------:R-:W-:Y:S01]  /*6df0*/  F2FP.F16.E4M3.UNPACK_B R110, R149 ;  /* 0x00000095ff6e723e */ /* 0x000fe200020006ff */
[C---:B------:R-:W-:Y:S01]  /*6e00*/  FMUL R49, R70.reuse, R53 ;  /* 0x0000003546317220 */ /* 0x040fe20000400000 */
[C---:B------:R-:W-:Y:S01]  /*6e10*/  FMUL R52, R70.reuse, R56 ;  /* 0x0000003846347220 */ /* 0x040fe20000400000 */
[----:B------:R-:W-:Y:S01]  /*6e20*/  F2FP.F16.E4M3.UNPACK_B R112, R149.H1 ;  /* 0x00000095ff70723e */ /* 0x000fe200030006ff */
[C---:B------:R-:W-:Y:S01]  /*6e30*/  FMUL R53, R70.reuse, R57 ;  /* 0x0000003946357220 */ /* 0x040fe20000400000 */
[--C-:B------:R-:W-:Y:S02]  /*6e40*/  HADD2.F32 R109, -RZ, R110.reuse.H0_H0 ;  /* 0x2000006eff6d7230 */ /* 0x100fe40000004100 */
[C---:B------:R-:W-:Y:S01]  /*6e50*/  FMUL R56, R70.reuse, R60 ;  /* 0x0000003c46387220 */ /* 0x040fe20000400000 */
[----:B------:R-:W-:Y:S01]  /*6e60*/  F2FP.F16.E4M3.UNPACK_B R114, R150 ;  /* 0x00000096ff72723e */ /* 0x000fe200020006ff */
[----:B------:R-:W-:Y:S02]  /*6e70*/  HADD2.F32 R110, -RZ, R110.H1_H1 ;  /* 0x3000006eff6e7230 */ /* 0x000fe40000004100 */
[C---:B------:R-:W-:Y:S01]  /*6e80*/  FMUL R57, R70.reuse, R61 ;  /* 0x0000003d46397220 */ /* 0x040fe20000400000 */
[C---:B------:R-:W-:Y:S01]  /*6e90*/  FMUL R60, R70.reuse, R64 ;  /* 0x00000040463c7220 */ /* 0x040fe20000400000 */
[----:B------:R-:W-:Y:S01]  /*6ea0*/  F2FP.F16.E4M3.UNPACK_B R116, R150.H1 ;  /* 0x00000096ff74723e */ /* 0x000fe200030006ff */
[--C-:B------:R-:W-:Y:S02]  /*6eb0*/  HADD2.F32 R113, -RZ, R114.reuse.H0_H0 ;  /* 0x20000072ff717230 */ /* 0x100fe40000004100 */
[C---:B------:R-:W-:Y:S01]  /*6ec0*/  FMUL R61, R70.reuse, R65 ;  /* 0x00000041463d7220 */ /* 0x040fe20000400000 */
[----:B------:R-:W-:Y:S02]  /*6ed0*/  HADD2.F32 R114, -RZ, R114.H1_H1 ;  /* 0x30000072ff727230 */ /* 0x000fe40000004100 */
[C---:B------:R-:W-:Y:S01]  /*6ee0*/  FMUL R3, R70.reuse, R6 ;  /* 0x0000000646037220 */ /* 0x040fe20000400000 */
[----:B------:R-:W-:Y:S01]  /*6ef0*/  F2FP.F16.E4M3.UNPACK_B R118, R151 ;  /* 0x00000097ff76723e */ /* 0x000fe200020006ff */
[C---:B------:R-:W-:Y:S01]  /*6f00*/  FMUL R7, R70.reuse, R7 ;  /* 0x0000000746077220 */ /* 0x040fe20000400000 */
[C---:B------:R-:W-:Y:S01]  /*6f10*/  FMUL R6, R70.reuse, R10 ;  /* 0x0000000a46067220 */ /* 0x040fe20000400000 */
[----:B------:R-:W-:Y:S01]  /*6f20*/  F2FP.F16.E4M3.UNPACK_B R120, R151.H1 ;  /* 0x00000097ff78723e */ /* 0x000fe200030006ff */
[C---:B------:R-:W-:Y:S01]  /*6f30*/  FFMA R3, R73.reuse, R74, R3 ;  /* 0x0000004a49037223 */ /* 0x040fe20000000003 */
[C---:B------:R-:W-:Y:S01]  /*6f40*/  FFMA R7, R73.reuse, R76, R7 ;  /* 0x0000004c49077223 */ /* 0x040fe20000000007 */
[----:B------:R-:W-:Y:S01]  /*6f50*/  F2FP.F16.E4M3.UNPACK_B R122, R152 ;  /* 0x00000098ff7a723e */ /* 0x000fe200020006ff */
[C---:B------:R-:W-:Y:S01]  /*6f60*/  FFMA R4, R73.reuse, R77, R4 ;  /* 0x0000004d49047223 */ /* 0x040fe20000000004 */
[C---:B------:R-:W-:Y:S01]  /*6f70*/  FFMA R5, R73.reuse, R78, R5 ;  /* 0x0000004e49057223 */ /* 0x040fe20000000005 */
[----:B------:R-:W-:Y:S01]  /*6f80*/  F2FP.F16.E4M3.UNPACK_B R124, R152.H1 ;  /* 0x00000098ff7c723e */ /* 0x000fe200030006ff */
[----:B------:R-:W-:Y:S01]  /*6f90*/  FFMA R6, R73, R79, R6 ;  /* 0x0000004f49067223 */ /* 0x000fe20000000006 */
[----:B------:R-:W-:Y:S01]  /*6fa0*/  F2FP.SATFINITE.E4M3.F32.PACK_AB_MERGE_C R179, R7, R3, RZ ;  /* 0x0000000307b3723e */ /* 0x000fe200048070ff */
[--C-:B------:R-:W-:Y:S02]  /*6fb0*/  HADD2.F32 R117, -RZ, R118.reuse.H0_H0 ;  /* 0x20000076ff757230 */ /* 0x100fe40000004100 */
[----:B------:R-:W-:Y:S01]  /*6fc0*/  FMUL R11, R70, R11 ;  /* 0x0000000b460b7220 */ /* 0x000fe20000400000 */
[----:B------:R-:W-:Y:S01]  /*6fd0*/  HADD2.F32 R118, -RZ, R118.H1_H1 ;  /* 0x30000076ff767230 */ /* 0x000fe20000004100 */
[----:B------:R-:W-:Y:S01]  /*6fe0*/  F2FP.SATFINITE.E4M3.F32.PACK_AB_MERGE_C R184, R2, R0, R179 ;  /* 0x0000000002b8723e */ /* 0x000fe200048070b3 */
[--C-:B------:R-:W-:Y:S01]  /*6ff0*/  HADD2.F32 R121, -RZ, R122.reuse.H0_H0 ;  /* 0x2000007aff797230 */ /* 0x100fe20000004100 */
[----:B------:R-:W-:Y:S01]  /*7000*/  IADD3 R179, PT, PT, R183, R178, RZ ;  /* 0x000000b2b7b37210 */ /* 0x000fe20007ffe0ff */
[C---:B------:R-:W-:Y:S01]  /*7010*/  FFMA R11, R73.reuse, R80, R11 ;  /* 0x00000050490b7223 */ /* 0x040fe2000000000b */
[C---:B------:R-:W-:Y:S01]  /*7020*/  FFMA R8, R73.reuse, R81, R8 ;  /* 0x0000005149087223 */ /* 0x040fe20000000008 */
[----:B------:R-:W-:Y:S01]  /*7030*/  FFMA R9, R73, R82, R9 ;  /* 0x0000005249097223 */ /* 0x000fe20000000009 */
[----:B------:R-:W-:Y:S02]  /*7040*/  HADD2.F32 R122, -RZ, R122.H1_H1 ;  /* 0x3000007aff7a7230 */ /* 0x000fe40000004100 */
[C---:B------:R-:W-:Y:S01]  /*7050*/  FMUL R10, R70.reuse, R14 ;  /* 0x0000000e460a7220 */ /* 0x040fe20000400000 */
[----:B------:R-:W-:Y:S01]  /*7060*/  HADD2.F32 R84, -RZ, R84.H1_H1 ;  /* 0x30000054ff547230 */ /* 0x000fe20000004100 */
[----:B------:R-:W-:Y:S01]  /*7070*/  F2FP.SATFINITE.E4M3.F32.PACK_AB_MERGE_C R185, R11, R6, RZ ;  /* 0x000000060bb9723e */ /* 0x000fe200048070ff */
[C---:B------:R-:W-:Y:S01]  /*7080*/  FMUL R15, R70.reuse, R15 ;  /* 0x0000000f460f7220 */ /* 0x040fe20000400000 */
[--C-:B------:R-:W-:Y:S02]  /*7090*/  HADD2.F32 R87, -RZ, R88.reuse.H0_H0 ;  /* 0x20000058ff577230 */ /* 0x100fe40000004100 */
[----:B------:R-:W-:Y:S01]  /*70a0*/  FFMA R10, R73, R83, R10 ;  /* 0x00000053490a7223 */ /* 0x000fe2000000000a */
[----:B------:R-:W-:Y:S01]  /*70b0*/  F2FP.SATFINITE.E4M3.F32.PACK_AB_MERGE_C R185, R5, R4, R185 ;  /* 0x0000000405b9723e */ /* 0x000fe200048070b9 */
[C---:B------:R-:W-:Y:S01]  /*70c0*/  FFMA R15, R73.reuse, R84, R15 ;  /* 0x00000054490f7223 */ /* 0x040fe2000000000f */
[C---:B------:R-:W-:Y:S01]  /*70d0*/  FFMA R12, R73.reuse, R85, R12 ;  /* 0x00000055490c7223 */ /* 0x040fe2000000000c */
[----:B------:R-:W-:Y:S01]  /*70e0*/  FFMA R13, R73, R86, R13 ;  /* 0x00000056490d7223 */ /* 0x000fe2000000000d */
[----:B------:R-:W-:Y:S02]  /*70f0*/  HADD2.F32 R88, -RZ, R88.H1_H1 ;  /* 0x30000058ff587230 */ /* 0x000fe40000004100 */
[C---:B------:R-:W-:Y:S01]  /*7100*/  FMUL R14, R70.reuse, R18 ;  /* 0x00000012460e7220 */ /* 0x040fe20000400000 */
[----:B------:R-:W-:Y:S01]  /*7110*/  F2FP.F16.E4M3.UNPACK_B R126, R153 ;  /* 0x00000099ff7e723e */ /* 0x000fe200020006ff */
[C---:B------:R-:W-:Y:S01]  /*7120*/  FMUL R19, R70.reuse, R19 ;  /* 0x0000001346137220 */ /* 0x040fe20000400000 */
[----:B------:R-:W-:Y:S01]  /*7130*/  HADD2.F32 R91, -RZ, R92.H0_H0 ;  /* 0x2000005cff5b7230 */ /* 0x000fe20000004100 */
[----:B------:R-:W-:Y:S01]  /*7140*/  F2FP.SATFINITE.E4M3.F32.PACK_AB_MERGE_C R186, R15, R10, RZ ;  /* 0x0000000a0fba723e */ /* 0x000fe200048070ff */
[C---:B------:R-:W-:Y:S01]  /*7150*/  FFMA R14, R73.reuse, R87, R14 ;  /* 0x00000057490e7223 */ /* 0x040fe2000000000e */
[C---:B------:R-:W-:Y:S01]  /*7160*/  FFMA R19, R73.reuse, R88, R19 ;  /* 0x0000005849137223 */ /* 0x040fe20000000013 */
[C---:B------:R-:W-:Y:S01]  /*7170*/  FFMA R16, R73.reuse, R89, R16 ;  /* 0x0000005949107223 */ /* 0x040fe20000000010 */
[----:B------:R-:W-:Y:S01]  /*7180*/  F2FP.F16.E4M3.UNPACK_B R128, R153.H1 ;  /* 0x00000099ff80723e */ /* 0x000fe200030006ff */
[----:B------:R-:W-:Y:S01]  /*7190*/  FFMA R17, R73, R90, R17 ;  /* 0x0000005a49117223 */ /* 0x000fe20000000011 */
[----:B------:R-:W-:Y:S01]  /*71a0*/  F2FP.SATFINITE.E4M3.F32.PACK_AB_MERGE_C R186, R9, R8, R186 ;  /* 0x0000000809ba723e */ /* 0x000fe200048070ba */
[--C-:B------:R-:W-:Y:S01]  /*71b0*/  HADD2.F32 R125, -RZ, R126.reuse.H0_H0 ;  /* 0x2000007eff7d7230 */ /* 0x100fe20000004100 */
[----:B------:R-:W-:Y:S01]  /*71c0*/  F2FP.SATFINITE.E4M3.F32.PACK_AB_MERGE_C R187, R19, R14, RZ ;  /* 0x0000000e13bb723e */ /* 0x000fe200048070ff */
[----:B------:R-:W-:Y:S02]  /*71d0*/  HADD2.F32 R126, -RZ, R126.H1_H1 ;  /* 0x3000007eff7e7230 */ /* 0x000fe40000004100 */
[C---:B------:R-:W-:Y:S01]  /*71e0*/  FMUL R18, R70.reuse, R22 ;  /* 0x0000001646127220 */ /* 0x040fe20000400000 */
[----:B------:R-:W-:Y:S01]  /*71f0*/  HADD2.F32 R92, -RZ, R92.H1_H1 ;  /* 0x3000005cff5c7230 */ /* 0x000fe20000004100 */
[----:B------:R-:W-:Y:S01]  /*7200*/  F2FP.SATFINITE.E4M3.F32.PACK_AB_MERGE_C R187, R13, R12, R187 ;  /* 0x0000000c0dbb723e */ /* 0x000fe200048070bb */
[C---:B------:R-:W-:Y:S01]  /*7210*/  FMUL R23, R70.reuse, R23 ;  /* 0x0000001746177220 */ /* 0x040fe20000400000 */
[--C-:B------:R-:W-:Y:S02]  /*7220*/  HADD2.F32 R95, -RZ, R96.reuse.H0_H0 ;  /* 0x20000060ff5f7230 */ /* 0x100fe40000004100 */
[C---:B------:R-:W-:Y:S01]  /*7230*/  FFMA R18, R73.reuse, R91, R18 ;  /* 0x0000005b49127223 */ /* 0x040fe20000000012 */
[----:B------:R-:W-:Y:S01]  /*7240*/  HADD2.F32 R96, -RZ, R96.H1_H1 ;  /* 0x30000060ff607230 */ /* 0x000fe20000004100 */
[----:B------:R1:W-:Y:S01]  /*7250*/  STS.128 [R137+UR44+0x8200], R184 ;  /* 0x008200b889007988 */ /* 0x0003e20008000c2c */
[C---:B------:R-:W-:Y:S01]  /*7260*/  FFMA R23, R73.reuse, R92, R23 ;  /* 0x0000005c49177223 */ /* 0x040fe20000000017 */
[C---:B------:R-:W-:Y:S01]  /*7270*/  FFMA R20, R73.reuse, R93, R20 ;  /* 0x0000005d49147223 */ /* 0x040fe20000000014 */
[----:B------:R-:W-:Y:S01]  /*7280*/  FFMA R21, R73, R94, R21 ;  /* 0x0000005e49157223 */ /* 0x000fe20000000015 */
        /* <DEDUP_REMOVED lines=20> */
[----:B------:R-:W-:Y:S02]  /*73d0*/  HADD2.F32 R104, -RZ, R104.H1_H1 ;  /* 0x30000068ff687230 */ /* 0x000fe40000004100 */
        /* <DEDUP_REMOVED lines=24> */
[----:B------:R1:W-:Y:S01]  /*7560*/  STS.128 [R178+0x8010], R192 ;  /* 0x008010c0b2007388 */ /* 0x0003e20000000c00 */
[C---:B------:R-:W-:Y:S01]  /*7570*/  FFMA R39, R73.reuse, R108, R39 ;  /* 0x0000006c49277223 */ /* 0x040fe20000000027 */
[C---:B------:R-:W-:Y:S01]  /*7580*/  FFMA R36, R73.reuse, R109, R36 ;  /* 0x0000006d49247223 */ /* 0x040fe20000000024 */
[----:B------:R-:W-:Y:S01]  /*7590*/  FFMA R37, R73, R110, R37 ;  /* 0x0000006e49257223 */ /* 0x000fe20000000025 */
[----:B------:R-:W-:Y:S01]  /*75a0*/  FMUL R38, R70, R42 ;  /* 0x0000002a46267220 */ /* 0x000fe20000400000 */
[----:B------:R-:W-:Y:S01]  /*75b0*/  ISETP.NE.AND P0, PT, R176, RZ, PT ;  /* 0x000000ffb000720c */ /* 0x000fe20003f05270 */
[C---:B------:R-:W-:Y:S01]  /*75c0*/  FMUL R43, R70.reuse, R43 ;  /* 0x0000002b462b7220 */ /* 0x040fe20000400000 */
[--C-:B------:R-:W-:Y:S01]  /*75d0*/  HADD2.F32 R115, -RZ, R116.reuse.H0_H0 ;  /* 0x20000074ff737230 */ /* 0x100fe20000004100 */
[----:B------:R-:W-:Y:S01]  /*75e0*/  F2FP.SATFINITE.E4M3.F32.PACK_AB_MERGE_C R196, R39, R34, RZ ;  /* 0x0000002227c4723e */ /* 0x000fe200048070ff */
[C---:B------:R-:W-:Y:S01]  /*75f0*/  FFMA R38, R73.reuse, R111, R38 ;  /* 0x0000006f49267223 */ /* 0x040fe20000000026 */
[C---:B------:R-:W-:Y:S01]  /*7600*/  FFMA R43, R73.reuse, R112, R43 ;  /* 0x00000070492b7223 */ /* 0x040fe2000000002b */
[----:B------:R-:W-:Y:S01]  /*7610*/  FFMA R40, R73, R113, R40 ;  /* 0x0000007149287223 */ /* 0x000fe20000000028 */
[----:B------:R-:W-:Y:S01]  /*7620*/  F2FP.SATFINITE.E4M3.F32.PACK_AB_MERGE_C R196, R33, R32, R196 ;  /* 0x0000002021c4723e */ /* 0x000fe200048070c4 */
[----:B------:R-:W-:Y:S01]  /*7630*/  FFMA R41, R73, R114, R41 ;  /* 0x0000007249297223 */ /* 0x000fe20000000029 */
[----:B------:R-:W-:Y:S01]  /*7640*/  HADD2.F32 R116, -RZ, R116.H1_H1 ;  /* 0x30000074ff747230 */ /* 0x000fe20000004100 */
[----:B------:R-:W-:Y:S01]  /*7650*/  F2FP.SATFINITE.E4M3.F32.PACK_AB_MERGE_C R197, R43, R38, RZ ;  /* 0x000000262bc5723e */ /* 0x000fe200048070ff */
[C---:B------:R-:W-:Y:S01]  /*7660*/  FMUL R42, R70.reuse, R46 ;  /* 0x0000002e462a7220 */ /* 0x040fe20000400000 */
[C---:B------:R-:W-:Y:S01]  /*7670*/  FMUL R47, R70.reuse, R47 ;  /* 0x0000002f462f7220 */ /* 0x040fe20000400000 */
[--C-:B------:R-:W-:Y:S01]  /*7680*/  HADD2.F32 R119, -RZ, R120.reuse.H0_H0 ;  /* 0x20000078ff777230 */ /* 0x100fe20000004100 */
[----:B------:R-:W-:Y:S01]  /*7690*/  F2FP.SATFINITE.E4M3.F32.PACK_AB_MERGE_C R197, R37, R36, R197 ;  /* 0x0000002425c5723e */ /* 0x000fe200048070c5 */
[C---:B------:R-:W-:Y:S01]  /*76a0*/  FFMA R42, R73.reuse, R115, R42 ;  /* 0x00000073492a7223 */ /* 0x040fe2000000002a */
[C---:B------:R-:W-:Y:S01]  /*76b0*/  FFMA R47, R73.reuse, R116, R47 ;  /* 0x00000074492f7223 */ /* 0x040fe2000000002f */
[----:B------:R-:W-:Y:S01]  /*76c0*/  FFMA R44, R73, R117, R44 ;  /* 0x00000075492c7223 */ /* 0x000fe2000000002c */
[----:B------:R-:W-:Y:S01]  /*76d0*/  ISETP.NE.AND P6, PT, R189, RZ, PT ;  /* 0x000000ffbd00720c */ /* 0x000fe20003fc5270 */
[----:B------:R-:W-:Y:S01]  /*76e0*/  FFMA R45, R73, R118, R45 ;  /* 0x00000076492d7223 */ /* 0x000fe2000000002d */
[----:B------:R-:W-:Y:S01]  /*76f0*/  HADD2.F32 R120, -RZ, R120.H1_H1 ;  /* 0x30000078ff787230 */ /* 0x000fe20000004100 */
[----:B------:R-:W-:Y:S01]  /*7700*/  F2FP.SATFINITE.E4M3.F32.PACK_AB_MERGE_C R198, R47, R42, RZ ;  /* 0x0000002a2fc6723e */ /* 0x000fe200048070ff */
[C---:B------:R-:W-:Y:S01]  /*7710*/  FMUL R46, R70.reuse, R50 ;  /* 0x00000032462e7220 */ /* 0x040fe20000400000 */
[C---:B------:R-:W-:Y:S01]  /*7720*/  FMUL R51, R70.reuse, R51 ;  /* 0x0000003346337220 */ /* 0x040fe20000400000 */
[--C-:B------:R-:W-:Y:S02]  /*7730*/  HADD2.F32 R123, -RZ, R124.reuse.H0_H0 ;  /* 0x2000007cff7b7230 */ /* 0x100fe40000004100 */
[C---:B------:R-:W-:Y:S01]  /*7740*/  FMUL R50, R70.reuse, R54 ;  /* 0x0000003646327220 */ /* 0x040fe20000400000 */
[C---:B------:R-:W-:Y:S01]  /*7750*/  FFMA R46, R73.reuse, R119, R46 ;  /* 0x00000077492e7223 */ /* 0x040fe2000000002e */
[----:B------:R-:W-:Y:S02]  /*7760*/  HADD2.F32 R124, -RZ, R124.H1_H1 ;  /* 0x3000007cff7c7230 */ /* 0x000fe40000004100 */
[C---:B------:R-:W-:Y:S01]  /*7770*/  FFMA R51, R73.reuse, R120, R51 ;  /* 0x0000007849337223 */ /* 0x040fe20000000033 */
[C---:B------:R-:W-:Y:S01]  /*7780*/  FMUL R55, R70.reuse, R55 ;  /* 0x0000003746377220 */ /* 0x040fe20000400000 */
[C---:B------:R-:W-:Y:S01]  /*7790*/  FFMA R48, R73.reuse, R121, R48 ;  /* 0x0000007949307223 */ /* 0x040fe20000000030 */
[C---:B------:R-:W-:Y:S01]  /*77a0*/  FFMA R49, R73.reuse, R122, R49 ;  /* 0x0000007a49317223 */ /* 0x040fe20000000031 */
[--C-:B------:R-:W-:Y:S02]  /*77b0*/  HADD2.F32 R127, -RZ, R128.reuse.H0_H0 ;  /* 0x20000080ff7f7230 */ /* 0x100fe40000004100 */
[C---:B------:R-:W-:Y:S01]  /*77c0*/  FFMA R50, R73.reuse, R123, R50 ;  /* 0x0000007b49327223 */ /* 0x040fe20000000032 */
[----:B------:R-:W-:Y:S02]  /*77d0*/  HADD2.F32 R128, -RZ, R128.H1_H1 ;  /* 0x30000080ff807230 */ /* 0x000fe40000004100 */
[C---:B------:R-:W-:Y:S01]  /*77e0*/  FMUL R54, R70.reuse, R58 ;  /* 0x0000003a46367220 */ /* 0x040fe20000400000 */
        /* <DEDUP_REMOVED lines=16> */
[----:B------:R-:W-:Y:S01]  /*78f0*/  FFMA R63, R73, R132, R63 ;  /* 0x00000084493f7223 */ /* 0x000fe2000000003f */
[----:B------:R-:W-:Y:S01]  /*7900*/  FMUL R67, R70, R67 ;  /* 0x0000004346437220 */ /* 0x000fe20000400000 */
[----:B------:R-:W-:Y:S01]  /*7910*/  F2FP.SATFINITE.E4M3.F32.PACK_AB_MERGE_C R199, R51, R46, RZ ;  /* 0x0000002e33c7723e */ /* 0x000fe200048070ff */
[C---:B------:R-:W-:Y:S01]  /*7920*/  FFMA R60, R73.reuse, R133, R60 ;  /* 0x00000085493c7223 */ /* 0x040fe2000000003c */
[C---:B------:R-:W-:Y:S01]  /*7930*/  FFMA R61, R73.reuse, R134, R61 ;  /* 0x00000086493d7223 */ /* 0x040fe2000000003d */
[C---:B------:R-:W-:Y:S01]  /*7940*/  FFMA R62, R73.reuse, R135, R62 ;  /* 0x00000087493e7223 */ /* 0x040fe2000000003e */
[----:B------:R-:W-:Y:S01]  /*7950*/  FFMA R67, R73, R136, R67 ;  /* 0x0000008849437223 */ /* 0x000fe20000000043 */
[----:B------:R-:W-:Y:S02]  /*7960*/  F2FP.SATFINITE.E4M3.F32.PACK_AB_MERGE_C R198, R41, R40, R198 ;  /* 0x0000002829c6723e */ /* 0x000fe400048070c6 */
[----:B------:R-:W-:Y:S02]  /*7970*/  F2FP.SATFINITE.E4M3.F32.PACK_AB_MERGE_C R199, R45, R44, R199 ;  /* 0x0000002c2dc7723e */ /* 0x000fe400048070c7 */
[----:B------:R-:W-:Y:S02]  /*7980*/  F2FP.SATFINITE.E4M3.F32.PACK_AB_MERGE_C R200, R55, R50, RZ ;  /* 0x0000003237c8723e */ /* 0x000fe400048070ff */
[----:B------:R-:W-:Y:S01]  /*7990*/  F2FP.SATFINITE.E4M3.F32.PACK_AB_MERGE_C R201, R59, R54, RZ ;  /* 0x000000363bc9723e */ /* 0x000fe200048070ff */
[----:B------:R1:W-:Y:S01]  /*79a0*/  STS.128 [R180+0x8020], R196 ;  /* 0x008020c4b4007388 */ /* 0x0003e20000000c00 */
[----:B------:R-:W-:Y:S02]  /*79b0*/  F2FP.SATFINITE.E4M3.F32.PACK_AB_MERGE_C R202, R63, R58, RZ ;  /* 0x0000003a3fca723e */ /* 0x000fe400048070ff */
[----:B------:R-:W-:Y:S02]  /*79c0*/  F2FP.SATFINITE.E4M3.F32.PACK_AB_MERGE_C R203, R67, R62, RZ ;  /* 0x0000003e43cb723e */ /* 0x000fe400048070ff */
[----:B------:R-:W-:Y:S02]  /*79d0*/  F2FP.SATFINITE.E4M3.F32.PACK_AB_MERGE_C R200, R49, R48, R200 ;  /* 0x0000003031c8723e */ /* 0x000fe400048070c8 */
[----:B------:R-:W-:Y:S02]  /*79e0*/  F2FP.SATFINITE.E4M3.F32.PACK_AB_MERGE_C R201, R53, R52, R201 ;  /* 0x0000003435c9723e */ /* 0x000fe400048070c9 */
[----:B------:R-:W-:Y:S02]  /*79f0*/  F2FP.SATFINITE.E4M3.F32.PACK_AB_MERGE_C R202, R57, R56, R202 ;  /* 0x0000003839ca723e */ /* 0x000fe400048070ca */
[----:B------:R-:W-:Y:S02]  /*7a00*/  F2FP.SATFINITE.E4M3.F32.PACK_AB_MERGE_C R203, R61, R60, R203 ;  /* 0x0000003c3dcb723e */ /* 0x000fe400048070cb */
[----:B------:R-:W-:Y:S02]  /*7a10*/  LEA R191, R168, UR44, 0x3 ;  /* 0x0000002ca8bf7c11 */ /* 0x000fe4000f8e18ff */
[----:B------:R-:W-:Y:S01]  /*7a20*/  @P6 SHF.L.U32 R204, R167, 0x1f, RZ ;  /* 0x0000001fa7cc6819 */ /* 0x000fe200000006ff */
[----:B------:R1:W-:Y:S01]  /*7a30*/  STS.128 [R179+0x8010], R200 ;  /* 0x008010c8b3007388 */ /* 0x0003e20000000c00 */
[----:B------:R-:W-:Y:S01]  /*7a40*/  @!PT LDS RZ, [RZ] ;  /* 0x00000000fffff984 */ /* 0x000fe20000000800 */
[----:B------:R-:W-:Y:S01]  /*7a50*/  @!PT LDS RZ, [RZ] ;  /* 0x00000000fffff984 */ /* 0x000fe20000000800 */
[----:B------:R-:W-:Y:S01]  /*7a60*/  @!PT LDS RZ, [RZ] ;  /* 0x00000000fffff984 */ /* 0x000fe20000000800 */
[----:B------:R-:W-:Y:S01]  /*7a70*/  @!PT LDS RZ, [RZ] ;  /* 0x00000000fffff984 */ /* 0x000fe20000000800 */
[----:B------:R2:W-:Y:S07]  /*7a80*/  MEMBAR.ALL.CTA ;  /* 0x0000000000007992 */ /* 0x0005ee0000008000 */
[----:B--2---:R-:W2:Y:S02]  /*7a90*/  FENCE.VIEW.ASYNC.S ;  /* 0x00000000000073c6 */ /* 0x004ea40000000000 */
[----:B--2---:R-:W-:Y:S06]  /*7aa0*/  BAR.SYNC.DEFER_BLOCKING 0x1, 0x80 ;  /* 0x0042000000007b1d */ /* 0x004fec0000010000 */
[----:B------:R-:W-:Y:S05]  /*7ab0*/  @P0 BRA `(.L_x_117) ;  /* 0x0000000000280947 */ /* 0x000fea0003800000 */
[----:B------:R-:W-:Y:S01]  /*7ac0*/  UIADD3 UR4, UPT, UPT, UR44, 0x8200, URZ ;  /* 0x000082002c047890 */ /* 0x000fe2000fffe0ff */
[----:B------:R-:W-:Y:S05]  /*7ad0*/  UMOV UR51, UR36 ;  /* 0x0000002400337c82 */ /* 0x000fea0008000000 */
[----:B------:R-:W-:Y:S01]  /*7ae0*/  MOV R175, UR4 ;  /* 0x0000000400af7c02 */ /* 0x000fe20008000f00 */
[----:B------:R-:W-:Y:S03]  /*7af0*/  UIADD3 UR4, UP0, UPT, UR62, 0x680, URZ ;  /* 0x000006803e047890 */ /* 0x000fe6000ff1e0ff */
[----:B------:R-:W-:Y:S01]  /*7b00*/  R2UR UR48, R175 ;  /* 0x00000000af3072ca */ /* 0x000fe200000e0000 */
[----:B------:R-:W-:Y:S11]  /*7b10*/  UIADD3.X UR5, UPT, UPT, URZ, UR63, URZ, UP0, !UPT ;  /* 0x0000003fff057290 */ /* 0x000ff600087fe4ff */
[----:B------:R-:W-:Y:S01]  /*7b20*/  @!UPT UIADD3 URZ, UPT, UPT, URZ, URZ, URZ ;  /* 0x000000fffffff290 */ /* 0x000fe2000fffe0ff */
[----:B------:R2:W-:Y:S01]  /*7b30*/  UTMASTG.3D [UR48], [UR4] ;  /* 0x00000030040073b5 */ /* 0x0005e20008010000 */
[----:B------:R0:W-:Y:S01]  /*7b40*/  UTMACMDFLUSH ;  /* 0x00000000000079b7 */ /* 0x0001e20000000000 */
[----:B--2---:R-:W-:Y:S04]  /*7b50*/  DEPBAR.LE SB0, 0x1 ;  /* 0x000080400000791a */ /* 0x004fe80000000000 */
.L_x_117:
[----:B------:R-:W-:Y:S05]  /*7b60*/  BSYNC.RECONVERGENT B0 ;  /* 0x0000000000007941 */ /* 0x000fea0003800200 */
.L_x_116:
[----:B------:R-:W-:Y:S06]  /*7b70*/  BAR.SYNC.DEFER_BLOCKING 0x1, 0x80 ;  /* 0x0042000000007b1d */ /* 0x000fec0000010000 */
[----:B------:R-:W2:Y:S01]  /*7b80*/  @P6 SYNCS.PHASECHK.TRANS64.TRYWAIT P0, [R191+URZ+0x50], R204 ;  /* 0x000050ccbf0065a7 */ /* 0x000ea200080011ff */
[----:B------:R-:W-:Y:S01]  /*7b90*/  BSSY B1, `(.L_x_118) ;  /* 0x0000023000017945 */ /* 0x000fe20003800000 */
[----:B--2---:R-:W-:Y:S03]  /*7ba0*/  @P6 SEL R181, RZ, 0x1, !P0 ;  /* 0x00000001ffb56807 */ /* 0x004fe60004000000 */
[----:B------:R-:W-:Y:S05]  /*7bb0*/  @!P6 BRA `(.L_x_119) ;  /* 0x000000000080e947 */ /* 0x000fea0003800000 */
[----:B------:R-:W-:Y:S01]  /*7bc0*/  ISETP.NE.AND P1, PT, R182, RZ, PT ;  /* 0x000000ffb600720c */ /* 0x000fe20003f25270 */
[----:B------:R-:W-:Y:S01]  /*7bd0*/  BSSY B0, `(.L_x_120) ;  /* 0x000000a000007945 */ /* 0x000fe20003800000 */
[----:B------:R-:W-:Y:S11]  /*7be0*/  ISETP.NE.AND P0, PT, R181, RZ, PT ;  /* 0x000000ffb500720c */ /* 0x000ff60003f05270 */
[----:B------:R-:W-:Y:S04]  /*7bf0*/  @P1 IMAD R3, R168, 0x2000, R173 ;  /* 0x00002000a8031824 */ /* 0x000fe800078e02ad */
[C---:B------:R-:W-:Y:S01]  /*7c00*/  @P1 IMAD.IADD R6, R3.reuse, 0x1, R188 ;  /* 0x0000000103061824 */ /* 0x040fe200078e02bc */
[----:B------:R-:W-:Y:S03]  /*7c10*/  @P1 IADD3 R4, PT, PT, R3, R190, RZ ;  /* 0x000000be03041210 */ /* 0x000fe60007ffe0ff */
[----:B------:R-:W-:Y:S01]  /*7c20*/  @P1 IMAD.IADD R2, R183, 0x1, R6 ;  /* 0x00000001b7021824 */ /* 0x000fe200078e0206 */
[----:B------:R-:W-:Y:S06]  /*7c30*/  @P0 BRA `(.L_x_121) ;  /* 0x00000000000c0947 */ /* 0x000fec0003800000 */
[----:B------:R-:W-:Y:S04]  /*7c40*/  SHF.L.U32 R0, R167, 0x1f, RZ ;  /* 0x0000001fa7007819 */ /* 0x000fe800000006ff */
[----:B------:R-:W2:Y:S02]  /*7c50*/  SYNCS.PHASECHK.TRANS64.TRYWAIT P0, [R191+URZ+0x50], R0 ;  /* 0x00005000bf0075a7 */ /* 0x000ea400080011ff */
[----:B--2---:R-:W-:Y:S05]  /*7c60*/  @!P0 BRA `(.L_x_122) ;  /* 0x0000004c003c8947 */ /* 0x004fea0003800000 */
.L_x_121:
[----:B------:R-:W-:Y:S05]  /*7c70*/  BSYNC B0 ;  /* 0x0000000000007941 */ /* 0x000fea0003800000 */
.L_x_120:
[----:B------:R-:W-:Y:S01]  /*7c80*/  ISETP.NE.AND P0, PT, R182, RZ, PT ;  /* 0x000000ffb600720c */ /* 0x000fe20003f05270 */
[----:B--2---:R-:W-:Y:S02]  /*7c90*/  VIADD R191, R191, 0x70 ;  /* 0x00000070bfbf7836 */ /* 0x004fe40000000000 */
[----:B------:R-:W-:Y:S02]  /*7ca0*/  IMAD.U32 R0, RZ, RZ, UR45 ;  /* 0x0000002dff007e24 */ /* 0x000fe4000f8e00ff */
[----:B------:R-:W-:Y:S03]  /*7cb0*/  VIADD R168, R168, 0x1 ;  /* 0x00000001a8a87836 */ /* 0x000fe60000000000 */
[----:B------:R-:W-:Y:S05]  /*7cc0*/  PRMT R0, R0, 0x654, R191 ;  /* 0x0000065400007816 */ /* 0x000fea00000000bf */
[----:B------:R2:W3:Y:S04]  /*7cd0*/  @P0 LDS.128 R140, [R3] ;  /* 0x00000000038c0984 */ /* 0x0004e80000000c00 */
[----:B------:R2:W4:Y:S04]  /*7ce0*/  @P0 LDS.128 R148, [R4+0x20] ;  /* 0x0000200004940984 */ /* 0x0005280000000c00 */
        /* <DEDUP_REMOVED lines=12> */
[----:B--234-:R-:W-:Y:S02]  /*7db0*/  LOP3.LUT R167, R167, R0, RZ, 0x3c, !PT ;  /* 0x00000000a7a77212 */ /* 0x01cfe400078e3cff */
.L_x_119:
[----:B------:R-:W-:Y:S05]  /*7dc0*/  BSYNC B1 ;  /* 0x0000000000017941 */ /* 0x000fea0003800000 */
.L_x_118:
[----:B------:R-:W-:Y:S01]  /*7dd0*/  VIADD R0, R71, 0x40 ;  /* 0x0000004047007836 */ /* 0x000fe20000000000 */
[----:B------:R-:W-:Y:S04]  /*7de0*/  BSSY.RECONVERGENT B6, `(.L_x_123) ;  /* 0x0000015000067945 */ /* 0x000fe80003800200 */
[----:B------:R-:W-:Y:S04]  /*7df0*/  SHF.R.U32.HI R0, RZ, 0x15, R0 ;  /* 0x00000015ff007819 */ /* 0x000fe80000011600 */
[----:B------:R-:W-:Y:S11]  /*7e00*/  LOP3.LUT P0, RZ, R0, 0x3, R159, 0x48, !PT ;  /* 0x0000000300ff7812 */ /* 0x000ff6000780489f */
[----:B------:R-:W-:Y:S02]  /*7e10*/  @!UPT UIADD3 URZ, UPT, UPT, URZ, URZ, URZ ;  /* 0x000000fffffff290 */ /* 0x000fe4000fffe0ff */
        /* <DEDUP_REMOVED lines=8> */
[----:B------:R-:W5:Y:S01]  /*7ea0*/  LDCU.64 UR4, c[0x4][0x18] ;  /* 0x01000300ff0477ac */ /* 0x000f620008000a00 */
[----:B--2---:R-:W-:Y:S01]  /*7eb0*/  MOV R5, UR9 ;  /* 0x0000000900057c02 */ /* 0x004fe20008000f00 */
[----:B------:R-:W-:Y:S01]  /*7ec0*/  IMAD.U32 R4, RZ, RZ, UR8 ;  /* 0x00000008ff047e24 */ /* 0x000fe2000f8e00ff */
[----:B---3--:R-:W-:Y:S01]  /*7ed0*/  MOV R7, UR7 ;  /* 0x0000000700077c02 */ /* 0x008fe20008000f00 */
[----:B------:R-:W-:Y:S01]  /*7ee0*/  IMAD.U32 R6, RZ, RZ, UR6 ;  /* 0x00000006ff067e24 */ /* 0x000fe2000f8e00ff */
[----:B-----5:R-:W-:Y:S01]  /*7ef0*/  MOV R11, UR5 ;  /* 0x00000005000b7c02 */ /* 0x020fe20008000f00 */
[----:B------:R-:W-:Y:S02]  /*7f00*/  IMAD.U32 R10, RZ, RZ, UR4 ;  /* 0x00000004ff0a7e24 */ /* 0x000fe4000f8e00ff */
[----:B------:R-:W-:Y:S07]  /*7f10*/  LEPC R20, `(.L_x_124) ;  /* 0x000000001014794e */ /* 0x000fee0000000000 */
[----:B-1--4-:R-:W-:Y:S05]  /*7f20*/  CALL.ABS.NOINC R2 ;  /* 0x0000000002007343 */ /* 0x012fea0003c00000 */
.L_x_124:
[----:B------:R-:W-:Y:S05]  /*7f30*/  BSYNC.RECONVERGENT B6 ;  /* 0x0000000000067941 */ /* 0x000fea0003800200 */
.L_x_123:
[----:B------:R-:W-:Y:S01]  /*7f40*/  F2FP.F16.E4M3.UNPACK_B R4, R141 ;  /* 0x0000008dff04723e */ /* 0x000fe200020006ff */
[----:B------:R-:W-:Y:S05]  /*7f50*/  WARPSYNC.ALL ;  /* 0x0000000000007948 */ /* 0x000fea0003800000 */
[----:B------:R-:W-:Y:S01]  /*7f60*/  R2UR UR4, R71 ;  /* 0x00000000470472ca */ /* 0x000fe200000e0000 */
[--C-:B------:R-:W-:Y:S01]  /*7f70*/  HADD2.F32 R78, -RZ, R4.reuse.H0_H0 ;  /* 0x20000004ff4e7230 */ /* 0x100fe20000004100 */
[-C--:B------:R-:W-:Y:S01]  /*7f80*/  F2FP.F16.E4M3.UNPACK_B R0, R140.reuse ;  /* 0x0000008cff00723e */ /* 0x080fe200020006ff */
[----:B------:R-:W-:Y:S01]  /*7f90*/  HADD2.F32 R75, -RZ, R4.H1_H1 ;  /* 0x30000004ff4b7230 */ /* 0x000fe20000004100 */
[----:B------:R-:W-:Y:S01]  /*7fa0*/  F2FP.F16.E4M3.UNPACK_B R4, R143 ;  /* 0x0000008fff04723e */ /* 0x000fe200020006ff */
[----:B------:R-:W-:Y:S01]  /*7fb0*/  BSSY.RECONVERGENT B0, `(.L_x_125) ;  /* 0x0000116000007945 */ /* 0x000fe20003800200 */
[----:B------:R-:W-:Y:S01]  /*7fc0*/  F2FP.F16.E4M3.UNPACK_B R3, R140.H1 ;  /* 0x0000008cff03723e */ /* 0x000fe200030006ff */
[--C-:B------:R-:W-:Y:S01]  /*7fd0*/  HADD2.F32 R2, -RZ, R0.reuse.H0_H0 ;  /* 0x20000000ff027230 */ /* 0x100fe20000004100 */
[----:B-1----:R-:W-:Y:S01]  /*7fe0*/  F2FP.F16.E4M3.UNPACK_B R127, R154 ;  /* 0x0000009aff7f723e */ /* 0x002fe200020006ff */
[----:B------:R-:W-:Y:S01]  /*7ff0*/  HADD2.F32 R72, -RZ, R0.H1_H1 ;  /* 0x30000000ff487230 */ /* 0x000fe20000004100 */
[----:B------:R-:W-:Y:S01]  /*8000*/  F2FP.F16.E4M3.UNPACK_B R0, R141.H1 ;  /* 0x0000008dff00723e */ /* 0x000fe200030006ff */
[--C-:B------:R-:W-:Y:S01]  /*8010*/  HADD2.F32 R74, -RZ, R3.reuse.H0_H0 ;  /* 0x20000003ff4a7230 */ /* 0x100fe20000004100 */
[----:B------:R-:W-:Y:S01]  /*8020*/  F2FP.F16.E4M3.UNPACK_B R117, R151.H1 ;  /* 0x00000097ff75723e */ /* 0x000fe200030006ff */
[----:B------:R-:W-:Y:S01]  /*8030*/  HADD2.F32 R76, -RZ, R3.H1_H1 ;  /* 0x30000003ff4c7230 */ /* 0x000fe20000004100 */
[-C--:B------:R-:W-:Y:S01]  /*8040*/  F2FP.F16.E4M3.UNPACK_B R3, R142.reuse ;  /* 0x0000008eff03723e */ /* 0x080fe200020006ff */
[--C-:B------:R-:W-:Y:S01]  /*8050*/  HADD2.F32 R80, -RZ, R0.reuse.H0_H0 ;  /* 0x20000000ff507230 */ /* 0x100fe20000004100 */
[----:B------:R-:W-:Y:S01]  /*8060*/  ISETP.NE.AND P0, PT, R176, RZ, PT ;  /* 0x000000ffb000720c */ /* 0x000fe20003f05270 */
[----:B------:R-:W-:Y:S01]  /*8070*/  HADD2.F32 R77, -RZ, R0.H1_H1 ;  /* 0x30000000ff4d7230 */ /* 0x000fe20000004100 */
[----:B------:R-:W-:Y:S01]  /*8080*/  F2FP.F16.E4M3.UNPACK_B R0, R142.H1 ;  /* 0x0000008eff00723e */ /* 0x000fe200030006ff */
[--C-:B------:R-:W-:Y:S01]  /*8090*/  HADD2.F32 R82, -RZ, R3.reuse.H0_H0 ;  /* 0x20000003ff527230 */ /* 0x100fe20000004100 */
[----:B------:R-:W-:Y:S01]  /*80a0*/  ISETP.NE.AND P6, PT, R189, RZ, PT ;  /* 0x000000ffbd00720c */ /* 0x000fe20003fc5270 */
[----:B------:R-:W-:Y:S01]  /*80b0*/  HADD2.F32 R79, -RZ, R3.H1_H1 ;  /* 0x30000003ff4f7230 */ /* 0x000fe20000004100 */
[----:B------:R-:W-:Y:S01]  /*80c0*/  F2FP.F16.E4M3.UNPACK_B R3, R143.H1 ;  /* 0x0000008fff03723e */ /* 0x000fe200030006ff */
[--C-:B------:R-:W-:Y:S02]  /*80d0*/  HADD2.F32 R84, -RZ, R0.reuse.H0_H0 ;  /* 0x20000000ff547230 */ /* 0x100fe40000004100 */
[----:B------:R-:W-:Y:S01]  /*80e0*/  HADD2.F32 R81, -RZ, R0.H1_H1 ;  /* 0x30000000ff517230 */ /* 0x000fe20000004100 */
[-C--:B------:R-:W-:Y:S01]  /*80f0*/  F2FP.F16.E4M3.UNPACK_B R0, R144.reuse ;  /* 0x00000090ff00723e */ /* 0x080fe200020006ff */
[--C-:B------:R-:W-:Y:S02]  /*8100*/  HADD2.F32 R86, -RZ, R4.reuse.H0_H0 ;  /* 0x20000004ff567230 */ /* 0x100fe40000004100 */
[----:B------:R-:W-:Y:S01]  /*8110*/  HADD2.F32 R83, -RZ, R4.H1_H1 ;  /* 0x30000004ff537230 */ /* 0x000fe20000004100 */
[-C--:B------:R-:W-:Y:S01]  /*8120*/  F2FP.F16.E4M3.UNPACK_B R4, R145.reuse ;  /* 0x00000091ff04723e */ /* 0x080fe200020006ff */
[--C-:B------:R-:W-:Y:S02]  /*8130*/  HADD2.F32 R90, -RZ, R0.reuse.H0_H0 ;  /* 0x20000000ff5a7230 */ /* 0x100fe40000004100 */
[----:B------:R-:W-:Y:S01]  /*8140*/  HADD2.F32 R87, -RZ, R0.H1_H1 ;  /* 0x30000000ff577230 */ /* 0x000fe20000004100 */
[----:B------:R-:W-:Y:S01]  /*8150*/  F2FP.F16.E4M3.UNPACK_B R0, R145.H1 ;  /* 0x00000091ff00723e */ /* 0x000fe200030006ff */
[--C-:B------:R-:W-:Y:S02]  /*8160*/  HADD2.F32 R88, -RZ, R3.reuse.H0_H0 ;  /* 0x20000003ff587230 */ /* 0x100fe40000004100 */
[----:B------:R-:W-:Y:S01]  /*8170*/  HADD2.F32 R85, -RZ, R3.H1_H1 ;  /* 0x30000003ff557230 */ /* 0x000fe20000004100 */
[----:B------:R-:W-:Y:S01]  /*8180*/  F2FP.F16.E4M3.UNPACK_B R3, R144.H1 ;  /* 0x00000090ff03723e */ /* 0x000fe200030006ff */
[--C-:B------:R-:W-:Y:S02]  /*8190*/  HADD2.F32 R96, -RZ, R0.reuse.H0_H0 ;  /* 0x20000000ff607230 */ /* 0x100fe40000004100 */
[----:B------:R-:W-:Y:S01]  /*81a0*/  HADD2.F32 R93, -RZ, R0.H1_H1 ;  /* 0x30000000ff5d7230 */ /* 0x000fe20000004100 */
[-C--:B------:R-:W-:Y:S01]  /*81b0*/  F2FP.F16.E4M3.UNPACK_B R0, R146.reuse.H1 ;  /* 0x00000092ff00723e */ /* 0x080fe200030006ff */
[--C-:B------:R-:W-:Y:S02]  /*81c0*/  HADD2.F32 R94, -RZ, R4.reuse.H0_H0 ;  /* 0x20000004ff5e7230 */ /* 0x100fe40000004100 */
[----:B------:R-:W-:Y:S01]  /*81d0*/  HADD2.F32 R91, -RZ, R4.H1_H1 ;  /* 0x30000004ff5b7230 */ /* 0x000fe20000004100 */
[----:B------:R-:W-:Y:S01]  /*81e0*/  F2FP.F16.E4M3.UNPACK_B R4, R147 ;  /* 0x00000093ff04723e */ /* 0x000fe200020006ff */
[--C-:B------:R-:W-:Y:S02]  /*81f0*/  HADD2.F32 R92, -RZ, R3.reuse.H0_H0 ;  /* 0x20000003ff5c7230 */ /* 0x100fe40000004100 */
[----:B------:R-:W-:Y:S01]  /*8200*/  HADD2.F32 R89, -RZ, R3.H1_H1 ;  /* 0x30000003ff597230 */ /* 0x000fe20000004100 */
[----:B------:R-:W-:Y:S01]  /*8210*/  F2FP.F16.E4M3.UNPACK_B R3, R146 ;  /* 0x00000092ff03723e */ /* 0x000fe200020006ff */
[--C-:B------:R-:W-:Y:S02]  /*8220*/  HADD2.F32 R100, -RZ, R0.reuse.H0_H0 ;  /* 0x20000000ff647230 */ /* 0x100fe40000004100 */
[----:B------:R-:W-:Y:S01]  /*8230*/  HADD2.F32 R97, -RZ, R0.H1_H1 ;  /* 0x30000000ff617230 */ /* 0x000fe20000004100 */
[-C--:B------:R-:W-:Y:S01]  /*8240*/  F2FP.F16.E4M3.UNPACK_B R0, R148.reuse ;  /* 0x00000094ff00723e */ /* 0x080fe200020006ff */
[--C-:B------:R-:W-:Y:S02]  /*8250*/  HADD2.F32 R102, -RZ, R4.reuse.H0_H0 ;  /* 0x20000004ff667230 */ /* 0x100fe40000004100 */
[----:B------:R-:W-:Y:S01]  /*8260*/  HADD2.F32 R99, -RZ, R4.H1_H1 ;  /* 0x30000004ff637230 */ /* 0x000fe20000004100 */
[----:B------:R-:W-:Y:S01]  /*8270*/  F2FP.F16.E4M3.UNPACK_B R4, R149 ;  /* 0x00000095ff04723e */ /* 0x000fe200020006ff */
[--C-:B------:R-:W-:Y:S02]  /*8280*/  HADD2.F32 R98, -RZ, R3.reuse.H0_H0 ;  /* 0x20000003ff627230 */ /* 0x100fe40000004100 */
[----:B------:R-:W-:Y:S01]  /*8290*/  HADD2.F32 R95, -RZ, R3.H1_H1 ;  /* 0x30000003ff5f7230 */ /* 0x000fe20000004100 */
[----:B------:R-:W-:Y:S01]  /*82a0*/  F2FP.F16.E4M3.UNPACK_B R3, R147.H1 ;  /* 0x00000093ff03723e */ /* 0x000fe200030006ff */
[--C-:B------:R-:W-:Y:S02]  /*82b0*/  HADD2.F32 R106, -RZ, R0.reuse.H0_H0 ;  /* 0x20000000ff6a7230 */ /* 0x100fe40000004100 */
[----:B------:R-:W-:Y:S01]  /*82c0*/  HADD2.F32 R103, -RZ, R0.H1_H1 ;  /* 0x30000000ff677230 */ /* 0x000fe20000004100 */
[----:B------:R-:W-:Y:S01]  /*82d0*/  F2FP.F16.E4M3.UNPACK_B R0, R148.H1 ;  /* 0x00000094ff00723e */ /* 0x000fe200030006ff */
[--C-:B------:R-:W-:Y:S02]  /*82e0*/  HADD2.F32 R110, -RZ, R4.reuse.H0_H0 ;  /* 0x20000004ff6e7230 */ /* 0x100fe40000004100 */
[----:B------:R-:W-:Y:S02]  /*82f0*/  HADD2.F32 R107, -RZ, R4.H1_H1 ;  /* 0x30000004ff6b7230 */ /* 0x000fe40000004100 */
[--C-:B------:R-:W-:Y:S01]  /*8300*/  HADD2.F32 R104, -RZ, R3.reuse.H0_H0 ;  /* 0x20000003ff687230 */ /* 0x100fe20000004100 */
[----:B------:R-:W1:Y:S01]  /*8310*/  LDTM.x64 R4, tmem[UR4+0x40] ;  /* 0x00004004000479ee */ /* 0x000e620008340000 */
[----:B------:R-:W-:Y:S01]  /*8320*/  HADD2.F32 R101, -RZ, R3.H1_H1 ;  /* 0x30000003ff657230 */ /* 0x000fe20000004100 */
[----:B------:R-:W-:Y:S01]  /*8330*/  F2FP.F16.E4M3.UNPACK_B R3, R149.H1 ;  /* 0x00000095ff03723e */ /* 0x000fe200030006ff */
        /* <DEDUP_REMOVED lines=14> */
[----:B------:R-:W-:Y:S01]  /*8420*/  F2FP.F16.E4M3.UNPACK_B R0, R152.H1 ;  /* 0x00000098ff00723e */ /* 0x000fe200030006ff */
[--C-:B------:R-:W-:Y:S02]  /*8430*/  HADD2.F32 R122, -RZ, R3.reuse.H0_H0 ;  /* 0x20000003ff7a7230 */ /* 0x100fe40000004100 */
[C---:B-1----:R-:W-:Y:S01]  /*8440*/  FMUL R7, R70.reuse, R7 ;  /* 0x0000000746077220 */ /* 0x042fe20000400000 */
        /* <DEDUP_REMOVED lines=10> */
[C---:B------:R-:W-:Y:S01]  /*84f0*/  FMUL R0, R70.reuse, R4 ;  /* 0x0000000446007220 */ /* 0x040fe20000400000 */
[--C-:B------:R-:W-:Y:S01]  /*8500*/  HADD2.F32 R130, -RZ, R127.reuse.H0_H0 ;  /* 0x2000007fff827230 */ /* 0x100fe20000004100 */
[----:B------:R-:W-:Y:S01]  /*8510*/  F2FP.F16.E4M3.UNPACK_B R4, R155 ;  /* 0x0000009bff04723e */ /* 0x000fe200020006ff */
[----:B------:R-:W-:Y:S02]  /*8520*/  HADD2.F32 R127, -RZ, R127.H1_H1 ;  /* 0x3000007fff7f7230 */ /* 0x000fe40000004100 */
[C---:B------:R-:W-:Y:S01]  /*8530*/  FFMA R0, R73.reuse, R2, R0 ;  /* 0x0000000249007223 */ /* 0x040fe20000000000 */
[C---:B------:R-:W-:Y:S01]  /*8540*/  FMUL R2, R70.reuse, R5 ;  /* 0x0000000546027220 */ /* 0x040fe20000400000 */
[--C-:B------:R-:W-:Y:S01]  /*8550*/  HADD2.F32 R132, -RZ, R3.reuse.H0_H0 ;  /* 0x20000003ff847230 */ /* 0x100fe20000004100 */
[----:B------:R-:W-:Y:S01]  /*8560*/  F2FP.F16.E4M3.UNPACK_B R5, R155.H1 ;  /* 0x0000009bff05723e */ /* 0x000fe200030006ff */
[----:B------:R-:W-:Y:S02]  /*8570*/  HADD2.F32 R129, -RZ, R3.H1_H1 ;  /* 0x30000003ff817230 */ /* 0x000fe40000004100 */
[C---:B------:R-:W-:Y:S01]  /*8580*/  FFMA R2, R73.reuse, R72, R2 ;  /* 0x0000004849027223 */ /* 0x040fe20000000002 */
[--C-:B------:R-:W-:Y:S02]  /*8590*/  HADD2.F32 R72, -RZ, R4.reuse.H0_H0 ;  /* 0x20000004ff487230 */ /* 0x100fe40000004100 */
[C---:B------:R-:W-:Y:S01]  /*85a0*/  FMUL R3, R70.reuse, R6 ;  /* 0x0000000646037220 */ /* 0x040fe20000400000 */
[----:B------:R-:W-:Y:S02]  /*85b0*/  HADD2.F32 R131, -RZ, R4.H1_H1 ;  /* 0x30000004ff837230 */ /* 0x000fe40000004100 */
[C---:B------:R-:W-:Y:S01]  /*85c0*/  FMUL R4, R70.reuse, R9 ;  /* 0x0000000946047220 */ /* 0x040fe20000400000 */
[--C-:B------:R-:W-:Y:S02]  /*85d0*/  HADD2.F32 R133, -RZ, R5.reuse.H1_H1 ;  /* 0x30000005ff857230 */ /* 0x100fe40000004100 */
[C---:B------:R-:W-:Y:S01]  /*85e0*/  FFMA R3, R73.reuse, R74, R3 ;  /* 0x0000004a49037223 */ /* 0x040fe20000000003 */
[----:B------:R-:W-:Y:S01]  /*85f0*/  FFMA R7, R73, R76, R7 ;  /* 0x0000004c49077223 */ /* 0x000fe20000000007 */
[----:B------:R-:W-:Y:S02]  /*8600*/  HADD2.F32 R74, -RZ, R5.H0_H0 ;  /* 0x20000005ff4a7230 */ /* 0x000fe40000004100 */
[C---:B------:R-:W-:Y:S01]  /*8610*/  FMUL R5, R70.reuse, R10 ;  /* 0x0000000a46057220 */ /* 0x040fe20000400000 */
[C---:B------:R-:W-:Y:S01]  /*8620*/  FMUL R6, R70.reuse, R11 ;  /* 0x0000000b46067220 */ /* 0x040fe20000400000 */
[C---:B------:R-:W-:Y:S01]  /*8630*/  FMUL R11, R70.reuse, R16 ;  /* 0x00000010460b7220 */ /* 0x040fe20000400000 */
[----:B------:R-:W-:Y:S01]  /*8640*/  F2FP.SATFINITE.E4M3.F32.PACK_AB_MERGE_C R135, R7, R3, RZ ;  /* 0x000000030787723e */ /* 0x000fe200048070ff */
[C---:B------:R-:W-:Y:S01]  /*8650*/  FMUL R3, R70.reuse, R8 ;  /* 0x0000000846037220 */ /* 0x040fe20000400000 */
[C---:B------:R-:W-:Y:S01]  /*8660*/  FMUL R7, R70.reuse, R12 ;  /* 0x0000000c46077220 */ /* 0x040fe20000400000 */
[C---:B------:R-:W-:Y:S01]  /*8670*/  FMUL R8, R70.reuse, R13 ;  /* 0x0000000d46087220 */ /* 0x040fe20000400000 */
[C---:B------:R-:W-:Y:S01]  /*8680*/  FMUL R12, R70.reuse, R17 ;  /* 0x00000011460c7220 */ /* 0x040fe20000400000 */
[C---:B------:R-:W-:Y:S01]  /*8690*/  FFMA R3, R73.reuse, R78, R3 ;  /* 0x0000004e49037223 */ /* 0x040fe20000000003 */
[C---:B------:R-:W-:Y:S01]  /*86a0*/  FFMA R4, R73.reuse, R75, R4 ;  /* 0x0000004b49047223 */ /* 0x040fe20000000004 */
[C---:B------:R-:W-:Y:S01]  /*86b0*/  FFMA R5, R73.reuse, R80, R5 ;  /* 0x0000005049057223 */ /* 0x040fe20000000005 */
[C---:B------:R-:W-:Y:S01]  /*86c0*/  FFMA R6, R73.reuse, R77, R6 ;  /* 0x0000004d49067223 */ /* 0x040fe20000000006 */
[C---:B------:R-:W-:Y:S01]  /*86d0*/  FFMA R7, R73.reuse, R82, R7 ;  /* 0x0000005249077223 */ /* 0x040fe20000000007 */
[C---:B------:R-:W-:Y:S01]  /*86e0*/  FFMA R8, R73.reuse, R79, R8 ;  /* 0x0000004f49087223 */ /* 0x040fe20000000008 */
[C---:B------:R-:W-:Y:S01]  /*86f0*/  FMUL R16, R70.reuse, R21 ;  /* 0x0000001546107220 */ /* 0x040fe20000400000 */
[----:B------:R-:W-:Y:S01]  /*8700*/  FMUL R9, R70, R14 ;  /* 0x0000000e46097220 */ /* 0x000fe20000400000 */
[----:B------:R-:W-:Y:S01]  /*8710*/  F2FP.SATFINITE.E4M3.F32.PACK_AB_MERGE_C R5, R6, R5, RZ ;  /* 0x000000050605723e */ /* 0x000fe200048070ff */
[C---:B------:R-:W-:Y:S01]  /*8720*/  FMUL R10, R70.reuse, R15 ;  /* 0x0000000f460a7220 */ /* 0x040fe20000400000 */
[C---:B------:R-:W-:Y:S01]  /*8730*/  FMUL R15, R70.reuse, R20 ;  /* 0x00000014460f7220 */ /* 0x040fe20000400000 */
[C---:B------:R-:W-:Y:S01]  /*8740*/  FFMA R9, R73.reuse, R84, R9 ;  /* 0x0000005449097223 */ /* 0x040fe20000000009 */
[C---:B------:R-:W-:Y:S01]  /*8750*/  FMUL R20, R70.reuse, R25 ;  /* 0x0000001946147220 */ /* 0x040fe20000400000 */
[C---:B------:R-:W-:Y:S01]  /*8760*/  FFMA R10, R73.reuse, R81, R10 ;  /* 0x00000051490a7223 */ /* 0x040fe2000000000a */
[C---:B------:R-:W-:Y:S01]  /*8770*/  FFMA R11, R73.reuse, R86, R11 ;  /* 0x00000056490b7223 */ /* 0x040fe2000000000b */
[C---:B------:R-:W-:Y:S01]  /*8780*/  FFMA R12, R73.reuse, R83, R12 ;  /* 0x00000053490c7223 */ /* 0x040fe2000000000c */
[C---:B------:R-:W-:Y:S01]  /*8790*/  FMUL R13, R70.reuse, R18 ;  /* 0x00000012460d7220 */ /* 0x040fe20000400000 */
[----:B------:R-:W-:Y:S01]  /*87a0*/  FMUL R14, R70, R19 ;  /* 0x00000013460e7220 */ /* 0x000fe20000400000 */
[----:B------:R-:W-:Y:S01]  /*87b0*/  F2FP.SATFINITE.E4M3.F32.PACK_AB_MERGE_C R9, R10, R9, RZ ;  /* 0x000000090a09723e */ /* 0x000fe200048070ff */
[C---:B------:R-:W-:Y:S01]  /*87c0*/  FMUL R19, R70.reuse, R24 ;  /* 0x0000001846137220 */ /* 0x040fe20000400000 */
        /* <DEDUP_REMOVED lines=17> */
[----:B------:R-:W-:Y:S01]  /*88e0*/  FMUL R27, R70, R32 ;  /* 0x00000020461b7220 */ /* 0x000fe20000400000 */
[C---:B------:R-:W-:Y:S01]  /*88f0*/  FFMA R21, R73.reuse, R96, R21 ;  /* 0x0000006049157223 */ /* 0x040fe20000000015 */
[C---:B------:R-:W-:Y:S01]  /*8900*/  FFMA R22, R73.reuse, R93, R22 ;  /* 0x0000005d49167223 */ /* 0x040fe20000000016 */
[----:B------:R-:W-:Y:S01]  /*8910*/  F2FP.SATFINITE.E4M3.F32.PACK_AB_MERGE_C R16, R16, R15, R17 ;  /* 0x0000000f1010723e */ /* 0x000fe20004807011 */
[C---:B------:R-:W-:Y:S01]  /*8920*/  FFMA R23, R73.reuse, R98, R23 ;  /* 0x0000006249177223 */ /* 0x040fe20000000017 */
[C---:B------:R-:W-:Y:S01]  /*8930*/  FFMA R24, R73.reuse, R95, R24 ;  /* 0x0000005f49187223 */ /* 0x040fe20000000018 */
[----:B------:R-:W-:Y:S01]  /*8940*/  FMUL R32, R70, R37 ;  /* 0x0000002546207220 */ /* 0x000fe20000400000 */
[----:B------:R-:W-:Y:S01]  /*8950*/  F2FP.SATFINITE.E4M3.F32.PACK_AB_MERGE_C R21, R22, R21, RZ ;  /* 0x000000151615723e */ /* 0x000fe200048070ff */
[C---:B------:R-:W-:Y:S01]  /*8960*/  FMUL R25, R70.reuse, R30 ;  /* 0x0000001e46197220 */ /* 0x040fe20000400000 */
[C---:B------:R-:W-:Y:S01]  /*8970*/  FMUL R26, R70.reuse, R31 ;  /* 0x0000001f461a7220 */ /* 0x040fe20000400000 */
[----:B------:R-:W-:Y:S01]  /*8980*/  FMUL R31, R70, R36 ;  /* 0x00000024461f7220 */ /* 0x000fe20000400000 */
[----:B------:R-:W-:Y:S01]  /*8990*/  F2FP.SATFINITE.E4M3.F32.PACK_AB_MERGE_C R17, R20, R19, R21 ;  /* 0x000000131411723e */ /* 0x000fe20004807015 */
        /* <DEDUP_REMOVED lines=8> */
[----:B------:R-:W-:Y:S01]  /*8a20*/  FMUL R35, R70, R40 ;  /* 0x0000002846237220 */ /* 0x000fe20000400000 */
[C---:B------:R-:W-:Y:S01]  /*8a30*/  FFMA R29, R73.reuse, R104, R29 ;  /* 0x00000068491d7223 */ /* 0x040fe2000000001d */
[----:B------:R-:W-:Y:S01]  /*8a40*/  F2FP.SATFINITE.E4M3.F32.PACK_AB_MERGE_C R18, R24, R23, R18 ;  /* 0x000000171812723e */ /* 0x000fe20004807012 */
        /* <DEDUP_REMOVED lines=22> */
[C---:B------:R-:W-:Y:S01]  /*8bb0*/  FMUL R41, R70.reuse, R46 ;  /* 0x0000002e46297220 */ /* 0x040fe20000400000 */
[C---:B------:R-:W-:Y:S01]  /*8bc0*/  FMUL R42, R70.reuse, R47 ;  /* 0x0000002f462a7220 */ /* 0x040fe20000400000 */
        /* <DEDUP_REMOVED lines=8> */
[C---:B------:R-:W-:Y:S01]  /*8c50*/  FMUL R47, R70.reuse, R52 ;  /* 0x00000034462f7220 */ /* 0x040fe20000400000 */
[C---:B------:R-:W-:Y:S01]  /*8c60*/  FFMA R44, R73.reuse, R115, R44 ;  /* 0x00000073492c7223 */ /* 0x040fe2000000002c */
[C---:B------:R-:W-:Y:S01]  /*8c70*/  FMUL R48, R70.reuse, R53 ;  /* 0x0000003546307220 */ /* 0x040fe20000400000 */
        /* <DEDUP_REMOVED lines=8> */
[C---:B------:R-:W-:Y:S01]  /*8d00*/  FFMA R45, R73.reuse, R120, R45 ;  /* 0x00000078492d7223 */ /* 0x040fe2000000002d */
[C---:B------:R-:W-:Y:S01]  /*8d10*/  FMUL R59, R70.reuse, R64 ;  /* 0x00000040463b7220 */ /* 0x040fe20000400000 */
[C---:B------:R-:W-:Y:S01]  /*8d20*/  FMUL R60, R70.reuse, R65 ;  /* 0x00000041463c7220 */ /* 0x040fe20000400000 */
[C---:B------:R-:W-:Y:S01]  /*8d30*/  FMUL R61, R70.reuse, R66 ;  /* 0x00000042463d7220 */ /* 0x040fe20000400000 */
[----:B------:R-:W-:Y:S01]  /*8d40*/  FMUL R62, R70, R67 ;  /* 0x00000043463e7220 */ /* 0x000fe20000400000 */
[C---:B------:R-:W-:Y:S01]  /*8d50*/  FFMA R46, R73.reuse, R117, R46 ;  /* 0x00000075492e7223 */ /* 0x040fe2000000002e */
[----:B------:R-:W-:Y:S01]  /*8d60*/  F2FP.SATFINITE.E4M3.F32.PACK_AB_MERGE_C R64, R2, R0, R135 ;  /* 0x000000000240723e */ /* 0x000fe20004807087 */
[C---:B------:R-:W-:Y:S01]  /*8d70*/  FFMA R47, R73.reuse, R122, R47 ;  /* 0x0000007a492f7223 */ /* 0x040fe2000000002f */
[----:B------:R-:W-:Y:S01]  /*8d80*/  F2FP.SATFINITE.E4M3.F32.PACK_AB_MERGE_C R65, R4, R3, R5 ;  /* 0x000000030441723e */ /* 0x000fe20004807005 */
[C---:B------:R-:W-:Y:S01]  /*8d90*/  FFMA R48, R73.reuse, R119, R48 ;  /* 0x0000007749307223 */ /* 0x040fe20000000030 */
[----:B------:R-:W-:Y:S01]  /*8da0*/  F2FP.SATFINITE.E4M3.F32.PACK_AB_MERGE_C R66, R8, R7, R9 ;  /* 0x000000070842723e */ /* 0x000fe20004807009 */
[C---:B------:R-:W-:Y:S01]  /*8db0*/  FFMA R49, R73.reuse, R124, R49 ;  /* 0x0000007c49317223 */ /* 0x040fe20000000031 */
[----:B------:R-:W-:Y:S01]  /*8dc0*/  F2FP.SATFINITE.E4M3.F32.PACK_AB_MERGE_C R67, R12, R11, R13 ;  /* 0x0000000b0c43723e */ /* 0x000fe2000480700d */
[----:B------:R-:W-:Y:S01]  /*8dd0*/  FMUL R53, R70, R58 ;  /* 0x0000003a46357220 */ /* 0x000fe20000400000 */
[C---:B------:R-:W-:Y:S01]  /*8de0*/  FFMA R50, R73.reuse, R121, R50 ;  /* 0x0000007949327223 */ /* 0x040fe20000000032 */
[C---:B------:R-:W-:Y:S01]  /*8df0*/  FFMA R51, R73.reuse, R126, R51 ;  /* 0x0000007e49337223 */ /* 0x040fe20000000033 */
[C---:B------:R-:W-:Y:S01]  /*8e00*/  FFMA R52, R73.reuse, R123, R52 ;  /* 0x0000007b49347223 */ /* 0x040fe20000000034 */
[----:B------:R1:W-:Y:S01]  /*8e10*/  STS.128 [R137+UR44+0xa200], R64 ;  /* 0x00a2004089007988 */ /* 0x0003e20008000c2c */
[C---:B------:R-:W-:Y:S01]  /*8e20*/  FFMA R53, R73.reuse, R128, R53 ;  /* 0x0000008049357223 */ /* 0x040fe20000000035 */
[----:B------:R-:W-:Y:S01]  /*8e30*/  F2FP.SATFINITE.E4M3.F32.PACK_AB_MERGE_C R37, R38, R37, RZ ;  /* 0x000000252625723e */ /* 0x000fe200048070ff */
[C---:B------:R-:W-:Y:S01]  /*8e40*/  FFMA R54, R73.reuse, R125, R54 ;  /* 0x0000007d49367223 */ /* 0x040fe20000000036 */
[----:B------:R-:W-:Y:S01]  /*8e50*/  FMUL R58, R70, R63 ;  /* 0x0000003f463a7220 */ /* 0x000fe20000400000 */
[C---:B------:R-:W-:Y:S01]  /*8e60*/  FFMA R55, R73.reuse, R130, R55 ;  /* 0x0000008249377223 */ /* 0x040fe20000000037 */
[C---:B------:R-:W-:Y:S01]  /*8e70*/  FFMA R56, R73.reuse, R127, R56 ;  /* 0x0000007f49387223 */ /* 0x040fe20000000038 */
[C---:B------:R-:W-:Y:S01]  /*8e80*/  FFMA R57, R73.reuse, R132, R57 ;  /* 0x0000008449397223 */ /* 0x040fe20000000039 */
[----:B------:R1:W-:Y:S01]  /*8e90*/  STS.128 [R178+0xa010], R16 ;  /* 0x00a01010b2007388 */ /* 0x0003e20000000c00 */
[----:B------:R-:W-:Y:S01]  /*8ea0*/  F2FP.SATFINITE.E4M3.F32.PACK_AB_MERGE_C R33, R36, R35, R37 ;  /* 0x000000232421723e */ /* 0x000fe20004807025 */
[C---:B------:R-:W-:Y:S01]  /*8eb0*/  FFMA R58, R73.reuse, R129, R58 ;  /* 0x00000081493a7223 */ /* 0x040fe2000000003a */
[----:B------:R-:W-:Y:S01]  /*8ec0*/  F2FP.SATFINITE.E4M3.F32.PACK_AB_MERGE_C R34, R42, R41, RZ ;  /* 0x000000292a22723e */ /* 0x000fe200048070ff */
[C---:B------:R-:W-:Y:S01]  /*8ed0*/  FFMA R59, R73.reuse, R72, R59 ;  /* 0x00000048493b7223 */ /* 0x040fe2000000003b */
[----:B------:R-:W-:Y:S01]  /*8ee0*/  F2FP.SATFINITE.E4M3.F32.PACK_AB_MERGE_C R35, R46, R45, RZ ;  /* 0x0000002d2e23723e */ /* 0x000fe200048070ff */
        /* <DEDUP_REMOVED lines=25> */
[----:B------:R-:W-:Y:S02]  /*9080*/  UIADD3 UR4, UP0, UPT, UR62, 0x680, URZ ;  /* 0x000006803e047890 */ /* 0x000fe4000ff1e0ff */
[----:B------:R-:W-:Y:S02]  /*9090*/  UIADD3 UR9, UPT, UPT, UR49, 0x40, URZ ;  /* 0x0000004031097890 */ /* 0x000fe4000fffe0ff */
[----:B------:R-:W-:Y:S02]  /*90a0*/  UIADD3 UR8, UPT, UPT, UR44, 0xa200, URZ ;  /* 0x0000a2002c087890 */ /* 0x000fe4000fffe0ff */
[----:B------:R-:W-:Y:S01]  /*90b0*/  UIADD3.X UR5, UPT, UPT, URZ, UR63, URZ, UP0, !UPT ;  /* 0x0000003fff057290 */ /* 0x000fe200087fe4ff */
[----:B------:R-:W-:Y:S01]  /*90c0*/  UMOV UR10, UR50 ;  /* 0x00000032000a7c82 */ /* 0x000fe20008000000 */
[----:B------:R-:W-:Y:S07]  /*90d0*/  UMOV UR11, UR36 ;  /* 0x00000024000b7c82 */ /* 0x000fee0008000000 */
[----:B------:R2:W-:Y:S01]  /*90e0*/  UTMASTG.3D [UR8], [UR4] ;  /* 0x00000008040073b5 */ /* 0x0005e20008010000 */
[----:B------:R0:W-:Y:S01]  /*90f0*/  UTMACMDFLUSH ;  /* 0x00000000000079b7 */ /* 0x0001e20000000000 */
[----:B--2---:R-:W-:Y:S04]  /*9100*/  DEPBAR.LE SB0, 0x1 ;  /* 0x000080400000791a */ /* 0x004fe80000000000 */
.L_x_126:
[----:B------:R-:W-:Y:S05]  /*9110*/  BSYNC.RECONVERGENT B0 ;  /* 0x0000000000007941 */ /* 0x000fea0003800200 */
.L_x_125:
        /* <DEDUP_REMOVED lines=16> */
.L_x_130:
[----:B------:R-:W-:Y:S05]  /*9220*/  BSYNC B0 ;  /* 0x0000000000007941 */ /* 0x000fea0003800000 */
.L_x_129:
        /* <DEDUP_REMOVED lines=20> */
.L_x_128:
[----:B------:R-:W-:Y:S05]  /*9370*/  BSYNC B1 ;  /* 0x0000000000017941 */ /* 0x000fea0003800000 */
.L_x_127:
        /* <DEDUP_REMOVED lines=22> */
.L_x_133:
[----:B------:R-:W-:Y:S05]  /*94e0*/  BSYNC.RECONVERGENT B6 ;  /* 0x0000000000067941 */ /* 0x000fea0003800200 */
.L_x_132:
        /* <DEDUP_REMOVED lines=276> */
[----:B------:R-:W-:Y:S02]  /*a630*/  UIADD3 UR4, UPT, UPT, UR44, 0x8200, URZ ;  /* 0x000082002c047890 */ /* 0x000fe4000fffe0ff */
[----:B------:R-:W-:Y:S01]  /*a640*/  UIADD3 UR9, UPT, UPT, UR49, 0x80, URZ ;  /* 0x0000008031097890 */ /* 0x000fe2000fffe0ff */
[----:B------:R-:W-:Y:S01]  /*a650*/  UMOV UR10, UR50 ;  /* 0x00000032000a7c82 */ /* 0x000fe20008000000 */
[----:B------:R-:W-:Y:S02]  /*a660*/  UMOV UR11, UR36 ;  /* 0x00000024000b7c82 */ /* 0x000fe40008000000 */
        /* <DEDUP_REMOVED lines=8> */
.L_x_135:
[----:B------:R-:W-:Y:S05]  /*a6f0*/  BSYNC.RECONVERGENT B0 ;  /* 0x0000000000007941 */ /* 0x000fea0003800200 */
.L_x_134:
        /* <DEDUP_REMOVED lines=16> */
.L_x_139:
[----:B------:R-:W-:Y:S05]  /*a800*/  BSYNC B0 ;  /* 0x0000000000007941 */ /* 0x000fea0003800000 */
.L_x_138:
        /* <DEDUP_REMOVED lines=20> */
.L_x_137:
[----:B------:R-:W-:Y:S05]  /*a950*/  BSYNC B1 ;  /* 0x0000000000017941 */ /* 0x000fea0003800000 */
.L_x_136:
[----:B------:R-:W-:Y:S05]  /*a960*/  VIADD R0, R71, 0xc0 ;  /* 0x000000c047007836 */ /* 0x000fea0000000000 */
        /* <DEDUP_REMOVED lines=20> */
.L_x_141:
[----:B------:R-:W-:Y:S01]  /*aab0*/  ISETP.NE.AND P0, PT, R176, RZ, PT ;  /* 0x000000ffb000720c */ /* 0x000fe20003f05270 */
[----:B------:R-:W-:Y:S05]  /*aac0*/  WARPSYNC.ALL ;  /* 0x0000000000007948 */ /* 0x000fea0003800000 */
[----:B------:R-:W-:Y:S01]  /*aad0*/  R2UR UR4, R71 ;  /* 0x00000000470472ca */ /* 0x000fe200000e0000 */
[----:B------:R-:W-:Y:S01]  /*aae0*/  BSSY.RECONVERGENT B0, `(.L_x_142) ;  /* 0x000011c000007945 */ /* 0x000fe20003800200 */
[----:B------:R-:W-:Y:S02]  /*aaf0*/  F2FP.F16.E4M3.UNPACK_B R11, R141 ;  /* 0x0000008dff0b723e */ /* 0x000fe400020006ff */
[----:B------:R-:W-:Y:S02]  /*ab00*/  F2FP.F16.E4M3.UNPACK_B R10, R142 ;  /* 0x0000008eff0a723e */ /* 0x000fe400020006ff */
[----:B------:R-:W-:Y:S01]  /*ab10*/  F2FP.F16.E4M3.UNPACK_B R9, R143 ;  /* 0x0000008fff09723e */ /* 0x000fe200020006ff */
[--C-:B------:R-:W-:Y:S01]  /*ab20*/  HADD2.F32 R74, -RZ, R11.reuse.H0_H0 ;  /* 0x2000000bff4a7230 */ /* 0x100fe20000004100 */
[----:B------:R-:W-:Y:S01]  /*ab30*/  F2FP.F16.E4M3.UNPACK_B R8, R144 ;  /* 0x00000090ff08723e */ /* 0x000fe200020006ff */
[----:B------:R-:W-:Y:S01]  /*ab40*/  HADD2.F32 R76, -RZ, R11.H1_H1 ;  /* 0x3000000bff4c7230 */ /* 0x000fe20000004100 */
[----:B------:R-:W-:Y:S01]  /*ab50*/  F2FP.F16.E4M3.UNPACK_B R7, R145 ;  /* 0x00000091ff07723e */ /* 0x000fe200020006ff */
[--C-:B------:R-:W-:Y:S01]  /*ab60*/  HADD2.F32 R77, -RZ, R10.reuse.H0_H0 ;  /* 0x2000000aff4d7230 */ /* 0x100fe20000004100 */
[----:B------:R-:W-:Y:S01]  /*ab70*/  F2FP.F16.E4M3.UNPACK_B R6, R146 ;  /* 0x00000092ff06723e */ /* 0x000fe200020006ff */
[----:B------:R-:W-:Y:S01]  /*ab80*/  HADD2.F32 R80, -RZ, R10.H1_H1 ;  /* 0x3000000aff507230 */ /* 0x000fe20000004100 */
[----:B------:R-:W-:Y:S01]  /*ab90*/  F2FP.F16.E4M3.UNPACK_B R5, R147 ;  /* 0x00000093ff05723e */ /* 0x000fe200020006ff */
[--C-:B------:R-:W-:Y:S01]  /*aba0*/  HADD2.F32 R81, -RZ, R9.reuse.H0_H0 ;  /* 0x20000009ff517230 */ /* 0x100fe20000004100 */
[----:B-1----:R-:W-:Y:S01]  /*abb0*/  F2FP.F16.E4M3.UNPACK_B R4, R148 ;  /* 0x00000094ff04723e */ /* 0x002fe200020006ff */
[----:B------:R-:W-:Y:S01]  /*abc0*/  HADD2.F32 R83, -RZ, R9.H1_H1 ;  /* 0x30000009ff537230 */ /* 0x000fe20000004100 */
[-C--:B------:R-:W-:Y:S01]  /*abd0*/  F2FP.F16.E4M3.UNPACK_B R2, R140.reuse ;  /* 0x0000008cff02723e */ /* 0x080fe200020006ff */
[--C-:B------:R-:W-:Y:S01]  /*abe0*/  HADD2.F32 R86, -RZ, R8.reuse.H0_H0 ;  /* 0x20000008ff567230 */ /* 0x100fe20000004100 */
[----:B------:R-:W-:Y:S01]  /*abf0*/  F2FP.F16.E4M3.UNPACK_B R140, R140.H1 ;  /* 0x0000008cff8c723e */ /* 0x000fe200030006ff */
[----:B------:R-:W-:Y:S01]  /*ac00*/  HADD2.F32 R87, -RZ, R8.H1_H1 ;  /* 0x30000008ff577230 */ /* 0x000fe20000004100 */
[----:B------:R-:W-:Y:S01]  /*ac10*/  F2FP.F16.E4M3.UNPACK_B R141, R141.H1 ;  /* 0x0000008dff8d723e */ /* 0x000fe200030006ff */
[--C-:B------:R-:W-:Y:S01]  /*ac20*/  HADD2.F32 R90, -RZ, R7.reuse.H0_H0 ;  /* 0x20000007ff5a7230 */ /* 0x100fe20000004100 */
[----:B------:R-:W-:Y:S01]  /*ac30*/  F2FP.F16.E4M3.UNPACK_B R142, R142.H1 ;  /* 0x0000008eff8e723e */ /* 0x000fe200030006ff */
[----:B------:R-:W-:Y:S01]  /*ac40*/  HADD2.F32 R91, -RZ, R7.H1_H1 ;  /* 0x30000007ff5b7230 */ /* 0x000fe20000004100 */
[----:B------:R-:W-:Y:S01]  /*ac50*/  F2FP.F16.E4M3.UNPACK_B R143, R143.H1 ;  /* 0x0000008fff8f723e */ /* 0x000fe200030006ff */
[--C-:B------:R-:W-:Y:S01]  /*ac60*/  HADD2.F32 R94, -RZ, R6.reuse.H0_H0 ;  /* 0x20000006ff5e7230 */ /* 0x100fe20000004100 */
[----:B------:R-:W-:Y:S01]  /*ac70*/  IADD3 R163, PT, PT, R163, 0xd0, RZ ;  /* 0x000000d0a3a37810 */ /* 0x000fe20007ffe0ff */
[----:B------:R-:W-:Y:S01]  /*ac80*/  HADD2.F32 R95, -RZ, R6.H1_H1 ;  /* 0x30000006ff5f7230 */ /* 0x000fe20000004100 */
[----:B------:R-:W-:Y:S01]  /*ac90*/  F2FP.F16.E4M3.UNPACK_B R107, R149 ;  /* 0x00000095ff6b723e */ /* 0x000fe200020006ff */
[--C-:B------:R-:W-:Y:S01]  /*aca0*/  HADD2.F32 R98, -RZ, R5.reuse.H0_H0 ;  /* 0x20000005ff627230 */ /* 0x100fe20000004100 */
[----:B------:R-:W-:Y:S01]  /*acb0*/  LOP3.LUT R163, R163, 0xfefffff8, RZ, 0xc0, !PT ;  /* 0xfefffff8a3a37812 */ /* 0x000fe200078ec0ff */
[----:B------:R-:W-:Y:S01]  /*acc0*/  HADD2.F32 R99, -RZ, R5.H1_H1 ;  /* 0x30000005ff637230 */ /* 0x000fe20000004100 */
[----:B------:R-:W-:Y:S01]  /*acd0*/  F2FP.F16.E4M3.UNPACK_B R111, R150 ;  /* 0x00000096ff6f723e */ /* 0x000fe200020006ff */
[--C-:B------:R-:W-:Y:S01]  /*ace0*/  HADD2.F32 R102, -RZ, R4.reuse.H0_H0 ;  /* 0x20000004ff667230 */ /* 0x100fe20000004100 */
[----:B------:R-:W-:Y:S01]  /*acf0*/  F2FP.F16.E4M3.UNPACK_B R115, R151 ;  /* 0x00000097ff73723e */ /* 0x000fe200020006ff */
[----:B------:R-:W-:Y:S01]  /*ad00*/  HADD2.F32 R103, -RZ, R4.H1_H1 ;  /* 0x30000004ff677230 */ /* 0x000fe20000004100 */
[----:B------:R-:W-:Y:S01]  /*ad10*/  F2FP.F16.E4M3.UNPACK_B R119, R152 ;  /* 0x00000098ff77723e */ /* 0x000fe200020006ff */
[----:B------:R-:W1:Y:S01]  /*ad20*/  LDTM.x64 R4, tmem[UR4+0xc0] ;  /* 0x0000c004000479ee */ /* 0x000e620008340000 */
[--C-:B------:R-:W-:Y:S01]  /*ad30*/  HADD2.F32 R0, -RZ, R2.reuse.H0_H0 ;  /* 0x20000002ff007230 */ /* 0x100fe20000004100 */
[----:B------:R-:W-:Y:S01]  /*ad40*/  NOP ;  /* 0x0000000000007918 */ /* 0x000fe20000000000 */
[----:B-1----:R1:W-:Y:S01]  /*ad50*/  SYNCS.ARRIVE.TRANS64.RED.A1T0 RZ, [R163+URZ], RZ ;  /* 0x000000ffa3ff79a7 */ /* 0x0023e200081004ff */
[----:B------:R-:W-:Y:S01]  /*ad60*/  HADD2.F32 R2, -RZ, R2.H1_H1 ;  /* 0x30000002ff027230 */ /* 0x000fe20000004100 */
[----:B------:R-:W-:Y:S01]  /*ad70*/  F2FP.F16.E4M3.UNPACK_B R123, R153 ;  /* 0x00000099ff7b723e */ /* 0x000fe200020006ff */
[----:B------:R-:W-:Y:S01]  /*ad80*/  HADD2.F32 R78, -RZ, R141.H1_H1 ;  /* 0x3000008dff4e7230 */ /* 0x000fe20000004100 */
[----:B------:R-:W-:Y:S01]  /*ad90*/  F2FP.F16.E4M3.UNPACK_B R127, R154 ;  /* 0x0000009aff7f723e */ /* 0x000fe200020006ff */
[--C-:B------:R-:W-:Y:S01]  /*ada0*/  HADD2.F32 R106, -RZ, R107.reuse.H0_H0 ;  /* 0x2000006bff6a7230 */ /* 0x100fe20000004100 */
[----:B------:R-:W-:Y:S01]  /*adb0*/  F2FP.F16.E4M3.UNPACK_B R130, R155 ;  /* 0x0000009bff82723e */ /* 0x000fe200020006ff */
[----:B------:R-:W-:Y:S01]  /*adc0*/  HADD2.F32 R107, -RZ, R107.H1_H1 ;  /* 0x3000006bff6b7230 */ /* 0x000fe20000004100 */
[----:B------:R-:W-:Y:S01]  /*add0*/  F2FP.F16.E4M3.UNPACK_B R144, R144.H1 ;  /* 0x00000090ff90723e */ /* 0x000fe200030006ff */
        /* <DEDUP_REMOVED lines=12> */
[C---:B------:R-:W-:Y:S01]  /*aea0*/  FMUL R4, R70.reuse, R4 ;  /* 0x0000000446047220 */ /* 0x040fe20000400000 */
[C---:B------:R-:W-:Y:S01]  /*aeb0*/  FMUL R5, R70.reuse, R5 ;  /* 0x0000000546057220 */ /* 0x040fe20000400000 */
[--C-:B------:R-:W-:Y:S02]  /*aec0*/  HADD2.F32 R3, -RZ, R140.reuse.H0_H0 ;  /* 0x2000008cff037230 */ /* 0x100fe40000004100 */
        /* <DEDUP_REMOVED lines=9> */
[----:B------:R-:W-:Y:S02]  /*af60*/  HADD2.F32 R122, -RZ, R123.H0_H0 ;  /* 0x2000007bff7a7230 */ /* 0x000fe40000004100 */
[C---:B------:R-:W-:Y:S01]  /*af70*/  FMUL R6, R70.reuse, R6 ;  /* 0x0000000646067220 */ /* 0x040fe20000400000 */
[----:B------:R-:W-:Y:S02]  /*af80*/  HADD2.F32 R72, -RZ, R140.H1_H1 ;  /* 0x3000008cff487230 */ /* 0x000fe40000004100 */
[C---:B------:R-:W-:Y:S01]  /*af90*/  FMUL R7, R70.reuse, R7 ;  /* 0x0000000746077220 */ /* 0x040fe20000400000 */
[----:B------:R-:W-:Y:S02]  /*afa0*/  HADD2.F32 R75, -RZ, R141.H0_H0 ;  /* 0x2000008dff4b7230 */ /* 0x000fe40000004100 */
[C---:B------:R-:W-:Y:S01]  /*afb0*/  FFMA R6, R73.reuse, R3, R6 ;  /* 0x0000000349067223 */ /* 0x040fe20000000006 */
[----:B------:R-:W-:Y:S02]  /*afc0*/  HADD2.F32 R123, -RZ, R123.H1_H1 ;  /* 0x3000007bff7b7230 */ /* 0x000fe40000004100 */
[C---:B------:R-:W-:Y:S01]  /*afd0*/  FFMA R7, R73.reuse, R72, R7 ;  /* 0x0000004849077223 */ /* 0x040fe20000000007 */
[C---:B------:R-:W-:Y:S01]  /*afe0*/  FFMA R8, R73.reuse, R74, R8 ;  /* 0x0000004a49087223 */ /* 0x040fe20000000008 */
[----:B------:R-:W-:Y:S01]  /*aff0*/  FFMA R9, R73, R76, R9 ;  /* 0x0000004c49097223 */ /* 0x000fe20000000009 */
[--C-:B------:R-:W-:Y:S02]  /*b000*/  HADD2.F32 R126, -RZ, R127.reuse.H0_H0 ;  /* 0x2000007fff7e7230 */ /* 0x100fe40000004100 */
[C---:B------:R-:W-:Y:S01]  /*b010*/  FMUL R10, R70.reuse, R10 ;  /* 0x0000000a460a7220 */ /* 0x040fe20000400000 */
[----:B------:R-:W-:Y:S01]  /*b020*/  F2FP.SATFINITE.E4M3.F32.PACK_AB_MERGE_C R76, R7, R6, RZ ;  /* 0x00000006074c723e */ /* 0x000fe200048070ff */
[C---:B------:R-:W-:Y:S01]  /*b030*/  FMUL R7, R70.reuse, R20 ;  /* 0x0000001446077220 */ /* 0x040fe20000400000 */
[----:B------:R-:W-:Y:S02]  /*b040*/  HADD2.F32 R127, -RZ, R127.H1_H1 ;  /* 0x3000007fff7f7230 */ /* 0x000fe40000004100 */
[C---:B------:R-:W-:Y:S01]  /*b050*/  FFMA R10, R73.reuse, R75, R10 ;  /* 0x0000004b490a7223 */ /* 0x040fe2000000000a */
[----:B------:R-:W-:Y:S02]  /*b060*/  HADD2.F32 R72, -RZ, R130.H0_H0 ;  /* 0x20000082ff487230 */ /* 0x000fe40000004100 */
[C---:B------:R-:W-:Y:S01]  /*b070*/  FMUL R11, R70.reuse, R11 ;  /* 0x0000000b460b7220 */ /* 0x040fe20000400000 */
[--C-:B------:R-:W-:Y:S02]  /*b080*/  HADD2.F32 R79, -RZ, R142.reuse.H0_H0 ;  /* 0x2000008eff4f7230 */ /* 0x100fe40000004100 */
[C---:B------:R-:W-:Y:S01]  /*b090*/  FMUL R14, R70.reuse, R14 ;  /* 0x0000000e460e7220 */ /* 0x040fe20000400000 */
[----:B------:R-:W-:Y:S02]  /*b0a0*/  HADD2.F32 R82, -RZ, R142.H1_H1 ;  /* 0x3000008eff527230 */ /* 0x000fe40000004100 */
[C---:B------:R-:W-:Y:S01]  /*b0b0*/  FFMA R11, R73.reuse, R78, R11 ;  /* 0x0000004e490b7223 */ /* 0x040fe2000000000b */
[C---:B------:R-:W-:Y:S01]  /*b0c0*/  FFMA R12, R73.reuse, R77, R12 ;  /* 0x0000004d490c7223 */ /* 0x040fe2000000000c */
[C---:B------:R-:W-:Y:S01]  /*b0d0*/  FFMA R13, R73.reuse, R80, R13 ;  /* 0x00000050490d7223 */ /* 0x040fe2000000000d */
[----:B------:R-:W-:Y:S01]  /*b0e0*/  FFMA R14, R73, R79, R14 ;  /* 0x0000004f490e7223 */ /* 0x000fe2000000000e */
[----:B------:R-:W-:Y:S01]  /*b0f0*/  HADD2.F32 R75, -RZ, R130.H1_H1 ;  /* 0x30000082ff4b7230 */ /* 0x000fe20000004100 */
[----:B------:R-:W-:Y:S01]  /*b100*/  F2FP.SATFINITE.E4M3.F32.PACK_AB_MERGE_C R78, R11, R10, RZ ;  /* 0x0000000a0b4e723e */ /* 0x000fe200048070ff */
[C---:B------:R-:W-:Y:S01]  /*b110*/  FMUL R10, R70.reuse, R21 ;  /* 0x00000015460a7220 */ /* 0x040fe20000400000 */
[C---:B------:R-:W-:Y:S01]  /*b120*/  FMUL R21, R70.reuse, R28 ;  /* 0x0000001c46157220 */ /* 0x040fe20000400000 */
        /* <DEDUP_REMOVED lines=8> */
[C---:B------:R-:W-:Y:S01]  /*b1b0*/  FMUL R18, R70.reuse, R25 ;  /* 0x0000001946127220 */ /* 0x040fe20000400000 */
[----:B------:R-:W-:Y:S01]  /*b1c0*/  F2FP.SATFINITE.E4M3.F32.PACK_AB_MERGE_C R14, R15, R14, RZ ;  /* 0x0000000e0f0e723e */ /* 0x000fe200048070ff */
        /* <DEDUP_REMOVED lines=8> */
[C---:B------:R-:W-:Y:S01]  /*b250*/  FFMA R11, R73.reuse, R88, R11 ;  /* 0x00000058490b7223 */ /* 0x040fe2000000000b */
[----:B------:R-:W-:Y:S01]  /*b260*/  FMUL R22, R70, R29 ;  /* 0x0000001d46167220 */ /* 0x000fe20000400000 */
        /* <DEDUP_REMOVED lines=13> */
[----:B------:R-:W-:Y:S01]  /*b340*/  FMUL R20, R70, R27 ;  /* 0x0000001b46147220 */ /* 0x000fe20000400000 */
[--C-:B------:R-:W-:Y:S01]  /*b350*/  HADD2.F32 R96, -RZ, R146.reuse.H0_H0 ;  /* 0x20000092ff607230 */ /* 0x100fe20000004100 */
[----:B------:R-:W-:Y:S01]  /*b360*/  F2FP.SATFINITE.E4M3.F32.PACK_AB_MERGE_C R16, R10, R7, R16 ;  /* 0x000000070a10723e */ /* 0x000fe20004807010 */
[----:B------:R-:W-:Y:S02]  /*b370*/  HADD2.F32 R97, -RZ, R146.H1_H1 ;  /* 0x30000092ff617230 */ /* 0x000fe40000004100 */
        /* <DEDUP_REMOVED lines=28> */
[----:B------:R-:W-:Y:S01]  /*b540*/  F2FP.F16.E4M3.UNPACK_B R151, R151.H1 ;  /* 0x00000097ff97723e */ /* 0x000fe200030006ff */
[----:B------:R-:W-:Y:S01]  /*b550*/  FMUL R38, R70, R45 ;  /* 0x0000002d46267220 */ /* 0x000fe20000400000 */
[----:B------:R-:W-:Y:S01]  /*b560*/  F2FP.SATFINITE.E4M3.F32.PACK_AB_MERGE_C R19, R28, R27, RZ ;  /* 0x0000001b1c13723e */ /* 0x000fe200048070ff */
[----:B------:R-:W-:Y:S01]  /*b570*/  FFMA R31, R73, R104, R31 ;  /* 0x00000068491f7223 */ /* 0x000fe2000000001f */
[C---:B------:R-:W-:Y:S01]  /*b580*/  FMUL R45, R70.reuse, R52 ;  /* 0x00000034462d7220 */ /* 0x040fe20000400000 */
[C---:B------:R-:W-:Y:S01]  /*b590*/  FMUL R52, R70.reuse, R59 ;  /* 0x0000003b46347220 */ /* 0x040fe20000400000 */
[----:B------:R-:W-:Y:S01]  /*b5a0*/  F2FP.F16.E4M3.UNPACK_B R152, R152.H1 ;  /* 0x00000098ff98723e */ /* 0x000fe200030006ff */
[C---:B------:R-:W-:Y:S01]  /*b5b0*/  FMUL R59, R70.reuse, R66 ;  /* 0x00000042463b7220 */ /* 0x040fe20000400000 */
[----:B------:R-:W-:Y:S01]  /*b5c0*/  F2FP.SATFINITE.E4M3.F32.PACK_AB_MERGE_C R66, R13, R12, R14 ;  /* 0x0000000c0d42723e */ /* 0x000fe2000480700e */
        /* <DEDUP_REMOVED lines=11> */
[C---:B------:R-:W-:Y:S01]  /*b680*/  FFMA R35, R73.reuse, R108, R35 ;  /* 0x0000006c49237223 */ /* 0x040fe20000000023 */
[C---:B------:R-:W-:Y:S01]  /*b690*/  FMUL R36, R70.reuse, R43 ;  /* 0x0000002b46247220 */ /* 0x040fe20000400000 */
[--C-:B------:R-:W-:Y:S02]  /*b6a0*/  HADD2.F32 R112, -RZ, R150.reuse.H0_H0 ;  /* 0x20000096ff707230 */ /* 0x100fe40000004100 */
[C---:B------:R-:W-:Y:S01]  /*b6b0*/  FMUL R39, R70.reuse, R46 ;  /* 0x0000002e46277220 */ /* 0x040fe20000400000 */
        /* <DEDUP_REMOVED lines=13> */
[C---:B------:R-:W-:Y:S01]  /*b790*/  FMUL R46, R70.reuse, R53 ;  /* 0x00000035462e7220 */ /* 0x040fe20000400000 */
[--C-:B------:R-:W-:Y:S02]  /*b7a0*/  HADD2.F32 R120, -RZ, R152.reuse.H0_H0 ;  /* 0x20000098ff787230 */ /* 0x100fe40000004100 */
[C---:B------:R-:W-:Y:S01]  /*b7b0*/  FMUL R50, R70.reuse, R57 ;  /* 0x0000003946327220 */ /* 0x040fe20000400000 */
[C---:B------:R-:W-:Y:S01]  /*b7c0*/  FMUL R51, R70.reuse, R58 ;  /* 0x0000003a46337220 */ /* 0x040fe20000400000 */
[C---:B------:R-:W-:Y:S01]  /*b7d0*/  FMUL R53, R70.reuse, R60 ;  /* 0x0000003c46357220 */ /* 0x040fe20000400000 */
[C---:B------:R-:W-:Y:S01]  /*b7e0*/  FFMA R43, R73.reuse, R116, R43 ;  /* 0x00000074492b7223 */ /* 0x040fe2000000002b */
[----:B------:R-:W-:Y:S02]  /*b7f0*/  HADD2.F32 R121, -RZ, R152.H1_H1 ;  /* 0x30000098ff797230 */ /* 0x000fe40000004100 */
[C---:B------:R-:W-:Y:S01]  /*b800*/  FMUL R47, R70.reuse, R54 ;  /* 0x00000036462f7220 */ /* 0x040fe20000400000 */
[C---:B------:R-:W-:Y:S01]  /*b810*/  FMUL R57, R70.reuse, R64 ;  /* 0x0000004046397220 */ /* 0x040fe20000400000 */
[C---:B------:R-:W-:Y:S01]  /*b820*/  FMUL R58, R70.reuse, R65 ;  /* 0x00000041463a7220 */ /* 0x040fe20000400000 */
[C---:B------:R-:W-:Y:S01]  /*b830*/  FMUL R60, R70.reuse, R67 ;  /* 0x00000043463c7220 */ /* 0x040fe20000400000 */
[----:B------:R-:W-:Y:S01]  /*b840*/  FFMA R44, R73, R117, R44 ;  /* 0x00000075492c7223 */ /* 0x000fe2000000002c */
[C---:B------:R-:W-:Y:S01]  /*b850*/  FMUL R48, R70.reuse, R55 ;  /* 0x0000003746307220 */ /* 0x040fe20000400000 */
[----:B------:R-:W-:Y:S01]  /*b860*/  F2FP.SATFINITE.E4M3.F32.PACK_AB_MERGE_C R64, R5, R4, R76 ;  /* 0x000000040540723e */ /* 0x000fe2000480704c */
[----:B------:R-:W-:Y:S01]  /*b870*/  FFMA R45, R73, R118, R45 ;  /* 0x00000076492d7223 */ /* 0x000fe2000000002d */
[----:B------:R-:W-:Y:S01]  /*b880*/  F2FP.SATFINITE.E4M3.F32.PACK_AB_MERGE_C R65, R9, R8, R78 ;  /* 0x000000080941723e */ /* 0x000fe2000480704e */
[----:B------:R-:W-:Y:S01]  /*b890*/  FMUL R49, R70, R56 ;  /* 0x0000003846317220 */ /* 0x000fe20000400000 */
[----:B------:R-:W-:Y:S01]  /*b8a0*/  F2FP.SATFINITE.E4M3.F32.PACK_AB_MERGE_C R67, R2, R0, R3 ;  /* 0x000000000243723e */ /* 0x000fe20004807003 */
[C---:B------:R-:W-:Y:S01]  /*b8b0*/  FFMA R46, R73.reuse, R119, R46 ;  /* 0x00000077492e7223 */ /* 0x040fe2000000002e */
[----:B------:R-:W-:Y:S01]  /*b8c0*/  F2FP.F16.E4M3.UNPACK_B R154, R154.H1 ;  /* 0x0000009aff9a723e */ /* 0x000fe200030006ff */
[--C-:B------:R-:W-:Y:S02]  /*b8d0*/  HADD2.F32 R124, -RZ, R153.reuse.H0_H0 ;  /* 0x20000099ff7c7230 */ /* 0x100fe40000004100 */
[C---:B------:R-:W-:Y:S01]  /*b8e0*/  FFMA R47, R73.reuse, R120, R47 ;  /* 0x00000078492f7223 */ /* 0x040fe2000000002f */
[----:B------:R1:W-:Y:S01]  /*b8f0*/  STS.128 [R137+UR44+0xa200], R64 ;  /* 0x00a2004089007988 */ /* 0x0003e20008000c2c */
[----:B------:R-:W-:Y:S02]  /*b900*/  HADD2.F32 R125, -RZ, R153.H1_H1 ;  /* 0x30000099ff7d7230 */ /* 0x000fe40000004100 */
[C---:B------:R-:W-:Y:S01]  /*b910*/  FFMA R48, R73.reuse, R121, R48 ;  /* 0x0000007949307223 */ /* 0x040fe20000000030 */
[C---:B------:R-:W-:Y:S01]  /*b920*/  FFMA R49, R73.reuse, R122, R49 ;  /* 0x0000007a49317223 */ /* 0x040fe20000000031 */
[----:B------:R-:W-:Y:S01]  /*b930*/  F2FP.F16.E4M3.UNPACK_B R155, R155.H1 ;  /* 0x0000009bff9b723e */ /* 0x000fe200030006ff */
[C---:B------:R-:W-:Y:S01]  /*b940*/  FFMA R50, R73.reuse, R123, R50 ;  /* 0x0000007b49327223 */ /* 0x040fe20000000032 */
[----:B------:R-:W-:Y:S01]  /*b950*/  FMUL R54, R70, R61 ;  /* 0x0000003d46367220 */ /* 0x000fe20000400000 */
[--C-:B------:R-:W-:Y:S01]  /*b960*/  HADD2.F32 R128, -RZ, R154.reuse.H0_H0 ;  /* 0x2000009aff807230 */ /* 0x100fe20000004100 */
[----:B------:R1:W-:Y:S01]  /*b970*/  STS.128 [R178+0xa010], R16 ;  /* 0x00a01010b2007388 */ /* 0x0003e20000000c00 */
[----:B------:R-:W-:Y:S01]  /*b980*/  F2FP.SATFINITE.E4M3.F32.PACK_AB_MERGE_C R35, R36, R35, RZ ;  /* 0x000000232423723e */ /* 0x000fe200048070ff */
[C---:B------:R-:W-:Y:S01]  /*b990*/  FFMA R51, R73.reuse, R124, R51 ;  /* 0x0000007c49337223 */ /* 0x040fe20000000033 */
[----:B------:R-:W-:Y:S01]  /*b9a0*/  F2FP.SATFINITE.E4M3.F32.PACK_AB_MERGE_C R39, R40, R39, RZ ;  /* 0x000000272827723e */ /* 0x000fe200048070ff */
[----:B------:R-:W-:Y:S02]  /*b9b0*/  HADD2.F32 R129, -RZ, R154.H1_H1 ;  /* 0x3000009aff817230 */ /* 0x000fe40000004100 */
[C---:B------:R-:W-:Y:S01]  /*b9c0*/  FMUL R55, R70.reuse, R62 ;  /* 0x0000003e46377220 */ /* 0x040fe20000400000 */
[C---:B------:R-:W-:Y:S01]  /*b9d0*/  FFMA R52, R73.reuse, R125, R52 ;  /* 0x0000007d49347223 */ /* 0x040fe20000000034 */
[----:B------:R-:W-:Y:S01]  /*b9e0*/  FMUL R56, R70, R63 ;  /* 0x0000003f46387220 */ /* 0x000fe20000400000 */
[C---:B------:R-:W-:Y:S01]  /*b9f0*/  FFMA R53, R73.reuse, R126, R53 ;  /* 0x0000007e49357223 */ /* 0x040fe20000000035 */
[C---:B------:R-:W-:Y:S01]  /*ba00*/  FFMA R54, R73.reuse, R127, R54 ;  /* 0x0000007f49367223 */ /* 0x040fe20000000036 */
[--C-:B------:R-:W-:Y:S02]  /*ba10*/  HADD2.F32 R74, -RZ, R155.reuse.H0_H0 ;  /* 0x2000009bff4a7230 */ /* 0x100fe40000004100 */
[C---:B------:R-:W-:Y:S01]  /*ba20*/  FFMA R55, R73.reuse, R128, R55 ;  /* 0x0000008049377223 */ /* 0x040fe20000000037 */
[----:B------:R-:W-:Y:S02]  /*ba30*/  HADD2.F32 R131, -RZ, R155.H1_H1 ;  /* 0x3000009bff837230 */ /* 0x000fe40000004100 */
[C---:B------:R-:W-:Y:S01]  /*ba40*/  FFMA R56, R73.reuse, R129, R56 ;  /* 0x0000008149387223 */ /* 0x040fe20000000038 */
[----:B------:R-:W-:Y:S01]  /*ba50*/  F2FP.SATFINITE.E4M3.F32.PACK_AB_MERGE_C R43, R44, R43, RZ ;  /* 0x0000002b2c2b723e */ /* 0x000fe200048070ff */
[C---:B------:R-:W-:Y:S01]  /*ba60*/  FFMA R57, R73.reuse, R72, R57 ;  /* 0x0000004849397223 */ /* 0x040fe20000000039 */
[C---:B------:R-:W-:Y:S01]  /*ba70*/  FFMA R58, R73.reuse, R75, R58 ;  /* 0x0000004b493a7223 */ /* 0x040fe2000000003a */
[C---:B------:R-:W-:Y:S01]  /*ba80*/  FFMA R59, R73.reuse, R74, R59 ;  /* 0x0000004a493b7223 */ /* 0x040fe2000000003b */
[----:B------:R-:W-:Y:S01]  /*ba90*/  F2FP.SATFINITE.E4M3.F32.PACK_AB_MERGE_C R33, R34, R33, R35 ;  /* 0x000000212221723e */ /* 0x000fe20004807023 */
[----:B------:R-:W-:Y:S01]  /*baa0*/  FFMA R60, R73, R131, R60 ;  /* 0x00000083493c7223 */ /* 0x000fe2000000003c */
[----:B------:R-:W-:Y:S02]  /*bab0*/  F2FP.SATFINITE.E4M3.F32.PACK_AB_MERGE_C R32, R30, R29, R32 ;  /* 0x0000001d1e20723e */ /* 0x000fe40004807020 */
        /* <DEDUP_REMOVED lines=11> */
[----:B------:R-:W-:Y:S03]  /*bb70*/  IADD3 R68, PT, PT, R68, 0x1, RZ ;  /* 0x0000000144447810 */ /* 0x000fe60007ffe0ff */
        /* <DEDUP_REMOVED lines=18> */
.L_x_143:
[----:B------:R-:W-:Y:S05]  /*bca0*/  BSYNC.RECONVERGENT B0 ;  /* 0x0000000000007941 */ /* 0x000fea0003800200 */
.L_x_142:
[----:B------:R-:W-:Y:S01]  /*bcb0*/  R2UR UR5, R160 ;  /* 0x00000000a00572ca */ /* 0x000fe200000e0000 */
[----:B------:R-:W-:Y:S01]  /*bcc0*/  BAR.SYNC.DEFER_BLOCKING 0x1, 0x80 ;  /* 0x0042000000007b1d */ /* 0x000fe20000010000 */
[----:B------:R-:W-:Y:S01]  /*bcd0*/  R2UR UR4, R161 ;  /* 0x00000000a10472ca */ /* 0x000fe200000e0000 */
[----:B------:R-:W-:Y:S01]  /*bce0*/  UISETP.NE.AND UP0, UPT, UR46, URZ, UPT ;  /* 0x000000ff2e00728c */ /* 0x000fe2000bf05270 */
[----:B------:R-:W-:Y:S02]  /*bcf0*/  ISETP.NE.AND P0, PT, R164, 0x2, PT ;  /* 0x00000002a400780c */ /* 0x000fe40003f05270 */
[----:B------:R-:W-:Y:S02]  /*bd00*/  ISETP.NE.AND P1, PT, R68, 0x2, PT ;  /* 0x000000024400780c */ /* 0x000fe40003f25270 */
[----:B------:R-:W-:Y:S02]  /*bd10*/  SEL R0, RZ, 0x1, P0 ;  /* 0x00000001ff007807 */ /* 0x000fe40000000000 */
[----:B------:R-:W-:Y:S02]  /*bd20*/  SEL R3, RZ, 0x1, P1 ;  /* 0x00000001ff037807 */ /* 0x000fe40000800000 */
[----:B------:R-:W-:Y:S01]  /*bd30*/  LOP3.LUT R169, R169, R0, RZ, 0x3c, !PT ;  /* 0x00000000a9a97212 */ /* 0x000fe200078e3cff */
[----:B------:R-:W-:Y:S01]  /*bd40*/  UIADD3 UR20, UPT, UPT, UR37, UR5, URZ ;  /* 0x0000000525147290 */ /* 0x000fe2000fffe0ff */
[----:B------:R-:W-:Y:S01]  /*bd50*/  LOP3.LUT R170, R170, R3, RZ, 0x3c, !PT ;  /* 0x00000003aaaa7212 */ /* 0x000fe200078e3cff */
[----:B------:R-:W-:Y:S01]  /*bd60*/  UIADD3 UR16, UPT, UPT, UR38, UR4, URZ ;  /* 0x0000000426107290 */ /* 0x000fe2000fffe0ff */
[----:B------:R-:W-:Y:S02]  /*bd70*/  SEL R164, R164, RZ, P0 ;  /* 0x000000ffa4a47207 */ /* 0x000fe40000000000 */
[----:B------:R-:W-:Y:S01]  /*bd80*/  SEL R68, R68, RZ, P1 ;  /* 0x000000ff44447207 */ /* 0x000fe20000800000 */
[----:B------:R-:W-:Y:S01]  /*bd90*/  UMOV UR36, UR59 ;  /* 0x0000003b00247c82 */ /* 0x000fe20008000000 */
[----:B------:R-:W-:Y:S07]  /*bda0*/  BRA.U UP0, `(.L_x_144) ;  /* 0xffffff9900787547 */ /* 0x000fee000b83ffff */
[----:B------:R-:W-:Y:S05]  /*bdb0*/  EXIT ;  /* 0x000000000000794d */ /* 0x000fea0003800000 */
.L_x_24:
[----:B--2---:R2:W3:Y:S02]  /*bdc0*/  SYNCS.PHASECHK.TRANS64.TRYWAIT P0, [R3+URZ+0xf0], R2 ;  /* 0x0000f002030075a7 */ /* 0x0044e400080011ff */
[----:B---3--:R-:W-:Y:S05]  /*bdd0*/  @!P0 NANOSLEEP.SYNCS 0x989680 ;  /* 0x009896800000895d */ /* 0x008fea0003900000 */
[----:B------:R-:W3:Y:S02]  /*bde0*/  @!P0 SYNCS.PHASECHK.TRANS64 P0, [R3+URZ+0xf0], R2 ;  /* 0x0000f002030085a7 */ /* 0x000ee400080010ff */
[----:B---3--:R-:W-:Y:S05]  /*bdf0*/  @!P0 BRA `(.L_x_24) ;  /* 0xfffffffc00f08947 */ /* 0x008fea000383ffff */
[----:B------:R-:W-:Y:S05]  /*be00*/  BRA `(.L_x_145) ;  /* 0xffffff5c00047947 */ /* 0x000fea000383ffff */
.L_x_27:
[----:B-1----:R-:W-:-:S07]  /*be10*/  MOV R0, UR33 ;  /* 0x0000002100007c02 */ /* 0x002fce0008000f00 */
.L_x_146:
[----:B-1----:R1:W2:Y:S02]  /*be20*/  SYNCS.PHASECHK.TRANS64.TRYWAIT P0, [R0+URZ+0x28], R3 ;  /* 0x00002803000075a7 */ /* 0x0022a400080011ff */
[----:B--2---:R-:W-:Y:S05]  /*be30*/  @!P0 NANOSLEEP.SYNCS 0x989680 ;  /* 0x009896800000895d */ /* 0x004fea0003900000 */
[----:B------:R-:W2:Y:S02]  /*be40*/  @!P0 SYNCS.PHASECHK.TRANS64 P0, [R0+URZ+0x28], R3 ;  /* 0x00002803000085a7 */ /* 0x000ea400080010ff */
[----:B--2---:R-:W-:Y:S05]  /*be50*/  @!P0 BRA `(.L_x_146) ;  /* 0xfffffffc00f08947 */ /* 0x004fea000383ffff */
[----:B------:R-:W-:Y:S05]  /*be60*/  BRA `(.L_x_26) ;  /* 0xffffff5c005c7947 */ /* 0x000fea000383ffff */
.L_x_34:
[----:B-1----:R-:W-:-:S07]  /*be70*/  MOV R0, UR17 ;  /* 0x0000001100007c02 */ /* 0x002fce0008000f00 */
.L_x_147:
[----:B-1----:R1:W2:Y:S02]  /*be80*/  SYNCS.PHASECHK.TRANS64.TRYWAIT P0, [R0+URZ+0x28], R3 ;  /* 0x00002803000075a7 */ /* 0x0022a400080011ff */
[----:B--2---:R-:W-:Y:S05]  /*be90*/  @!P0 NANOSLEEP.SYNCS 0x989680 ;  /* 0x009896800000895d */ /* 0x004fea0003900000 */
[----:B------:R-:W2:Y:S02]  /*bea0*/  @!P0 SYNCS.PHASECHK.TRANS64 P0, [R0+URZ+0x28], R3 ;  /* 0x00002803000085a7 */ /* 0x000ea400080010ff */
[----:B--2---:R-:W-:Y:S05]  /*beb0*/  @!P0 BRA `(.L_x_147) ;  /* 0xfffffffc00f08947 */ /* 0x004fea000383ffff */
[----:B------:R-:W-:Y:S05]  /*bec0*/  BRA `(.L_x_33) ;  /* 0xffffff60001c7947 */ /* 0x000fea000383ffff */
.L_x_39:
[----:B-1----:R1:W2:Y:S02]  /*bed0*/  SYNCS.PHASECHK.TRANS64.TRYWAIT P0, [R3+URZ+0xa0], R0 ;  /* 0x0000a000030075a7 */ /* 0x0022a400080011ff */
[----:B--2---:R-:W-:Y:S05]  /*bee0*/  @!P0 NANOSLEEP.SYNCS 0x989680 ;  /* 0x009896800000895d */ /* 0x004fea0003900000 */
[----:B------:R-:W2:Y:S02]  /*bef0*/  @!P0 SYNCS.PHASECHK.TRANS64 P0, [R3+URZ+0xa0], R0 ;  /* 0x0000a000030085a7 */ /* 0x000ea400080010ff */
[----:B--2---:R-:W-:Y:S05]  /*bf00*/  @!P0 BRA `(.L_x_39) ;  /* 0xfffffffc00f08947 */ /* 0x004fea000383ffff */
[----:B------:R-:W-:Y:S05]  /*bf10*/  BRA `(.L_x_148) ;  /* 0xffffff6000c47947 */ /* 0x000fea000383ffff */
.L_x_43:
[----:B-1----:R-:W-:-:S07]  /*bf20*/  MOV R0, UR4 ;  /* 0x0000000400007c02 */ /* 0x002fce0008000f00 */
.L_x_149:
[----:B-1----:R1:W2:Y:S02]  /*bf30*/  SYNCS.PHASECHK.TRANS64.TRYWAIT P0, [R0+URZ], R3 ;  /* 0x00000003000075a7 */ /* 0x0022a400080011ff */
[----:B--2---:R-:W-:Y:S05]  /*bf40*/  @!P0 NANOSLEEP.SYNCS 0x989680 ;  /* 0x009896800000895d */ /* 0x004fea0003900000 */
[----:B------:R-:W2:Y:S02]  /*bf50*/  @!P0 SYNCS.PHASECHK.TRANS64 P0, [R0+URZ], R3 ;  /* 0x00000003000085a7 */ /* 0x000ea400080010ff */
[----:B--2---:R-:W-:Y:S05]  /*bf60*/  @!P0 BRA `(.L_x_149) ;  /* 0xfffffffc00f08947 */ /* 0x004fea000383ffff */
[----:B------:R-:W-:Y:S05]  /*bf70*/  BRA `(.L_x_150) ;  /* 0xffffff6800707947 */ /* 0x000fea000383ffff */
.L_x_44:
[----:B------:R-:W-:-:S07]  /*bf80*/  MOV R0, UR5 ;  /* 0x0000000500007c02 */ /* 0x000fce0008000f00 */
.L_x_151:
[----:B-1----:R1:W2:Y:S02]  /*bf90*/  SYNCS.PHASECHK.TRANS64.TRYWAIT P0, [R0+URZ], R3 ;  /* 0x00000003000075a7 */ /* 0x0022a400080011ff */
[----:B--2---:R-:W-:Y:S05]  /*bfa0*/  @!P0 NANOSLEEP.SYNCS 0x989680 ;  /* 0x009896800000895d */ /* 0x004fea0003900000 */
[----:B------:R-:W2:Y:S02]  /*bfb0*/  @!P0 SYNCS.PHASECHK.TRANS64 P0, [R0+URZ], R3 ;  /* 0x00000003000085a7 */ /* 0x000ea400080010ff */
[----:B--2---:R-:W-:Y:S05]  /*bfc0*/  @!P0 BRA `(.L_x_151) ;  /* 0xfffffffc00f08947 */ /* 0x004fea000383ffff */
[----:B------:R-:W-:Y:S05]  /*bfd0*/  BRA `(.L_x_152) ;  /* 0xffffff68007c7947 */ /* 0x000fea000383ffff */
.L_x_45:
[----:B------:R-:W-:-:S07]  /*bfe0*/  MOV R0, UR5 ;  /* 0x0000000500007c02 */ /* 0x000fce0008000f00 */
.L_x_153:
[----:B-1----:R1:W2:Y:S02]  /*bff0*/  SYNCS.PHASECHK.TRANS64.TRYWAIT P0, [R0+URZ], R3 ;  /* 0x00000003000075a7 */ /* 0x0022a400080011ff */
[----:B--2---:R-:W-:Y:S05]  /*c000*/  @!P0 NANOSLEEP.SYNCS 0x989680 ;  /* 0x009896800000895d */ /* 0x004fea0003900000 */
[----:B------:R-:W2:Y:S02]  /*c010*/  @!P0 SYNCS.PHASECHK.TRANS64 P0, [R0+URZ], R3 ;  /* 0x00000003000085a7 */ /* 0x000ea400080010ff */
[----:B--2---:R-:W-:Y:S05]  /*c020*/  @!P0 BRA `(.L_x_153) ;  /* 0xfffffffc00f08947 */ /* 0x004fea000383ffff */
[----:B------:R-:W-:Y:S05]  /*c030*/  BRA `(.L_x_154) ;  /* 0xffffff6800887947 */ /* 0x000fea000383ffff */
.L_x_46:
[----:B------:R-:W-:-:S07]  /*c040*/  MOV R0, UR5 ;  /* 0x0000000500007c02 */ /* 0x000fce0008000f00 */
.L_x_155:
[----:B-1----:R1:W2:Y:S02]  /*c050*/  SYNCS.PHASECHK.TRANS64.TRYWAIT P0, [R0+URZ], R3 ;  /* 0x00000003000075a7 */ /* 0x0022a400080011ff */
[----:B--2---:R-:W-:Y:S05]  /*c060*/  @!P0 NANOSLEEP.SYNCS 0x989680 ;  /* 0x009896800000895d */ /* 0x004fea0003900000 */
[----:B------:R-:W2:Y:S02]  /*c070*/  @!P0 SYNCS.PHASECHK.TRANS64 P0, [R0+URZ], R3 ;  /* 0x00000003000085a7 */ /* 0x000ea400080010ff */
[----:B--2---:R-:W-:Y:S05]  /*c080*/  @!P0 BRA `(.L_x_155) ;  /* 0xfffffffc00f08947 */ /* 0x004fea000383ffff */
[----:B------:R-:W-:Y:S05]  /*c090*/  BRA `(.L_x_156) ;  /* 0xffffff6800947947 */ /* 0x000fea000383ffff */
.L_x_49:
[----:B-1----:R1:W2:Y:S02]  /*c0a0*/  SYNCS.PHASECHK.TRANS64.TRYWAIT P0, [R0+URZ+0xe0], R5 ;  /* 0x0000e005000075a7 */ /* 0x0022a400080011ff */
[----:B--2---:R-:W-:Y:S05]  /*c0b0*/  @!P0 NANOSLEEP.SYNCS 0x989680 ;  /* 0x009896800000895d */ /* 0x004fea0003900000 */
[----:B------:R-:W2:Y:S02]  /*c0c0*/  @!P0 SYNCS.PHASECHK.TRANS64 P0, [R0+URZ+0xe0], R5 ;  /* 0x0000e005000085a7 */ /* 0x000ea400080010ff */
[----:B--2---:R-:W-:Y:S05]  /*c0d0*/  @!P0 BRA `(.L_x_49) ;  /* 0xfffffffc00f08947 */ /* 0x004fea000383ffff */
[----:B------:R-:W-:Y:S05]  /*c0e0*/  BRA `(.L_x_157) ;  /* 0xffffff6800f07947 */ /* 0x000fea000383ffff */
.L_x_50:
[----:B------:R-:W-:-:S07]  /*c0f0*/  MOV R0, UR4 ;  /* 0x0000000400007c02 */ /* 0x000fce0008000f00 */
.L_x_158:
[----:B-1----:R1:W2:Y:S02]  /*c100*/  SYNCS.PHASECHK.TRANS64.TRYWAIT P0, [R0+URZ+0xb0], R7 ;  /* 0x0000b007000075a7 */ /* 0x0022a400080011ff */
[----:B--2---:R-:W-:Y:S05]  /*c110*/  @!P0 NANOSLEEP.SYNCS 0x989680 ;  /* 0x009896800000895d */ /* 0x004fea0003900000 */
[----:B------:R-:W2:Y:S02]  /*c120*/  @!P0 SYNCS.PHASECHK.TRANS64 P0, [R0+URZ+0xb0], R7 ;  /* 0x0000b007000085a7 */ /* 0x000ea400080010ff */
[----:B--2---:R-:W-:Y:S05]  /*c130*/  @!P0 BRA `(.L_x_158) ;  /* 0xfffffffc00f08947 */ /* 0x004fea000383ffff */
[----:B------:R-:W-:Y:S05]  /*c140*/  BRA `(.L_x_159) ;  /* 0xffffff6c00007947 */ /* 0x000fea000383ffff */
.L_x_51:
[----:B-1----:R1:W2:Y:S02]  /*c150*/  SYNCS.PHASECHK.TRANS64.TRYWAIT P1, [R0+URZ+0xa0], R5 ;  /* 0x0000a005000075a7 */ /* 0x0022a400080211ff */
[----:B--2---:R-:W-:Y:S05]  /*c160*/  @!P1 NANOSLEEP.SYNCS 0x989680 ;  /* 0x009896800000995d */ /* 0x004fea0003900000 */
[----:B------:R-:W2:Y:S02]  /*c170*/  @!P1 SYNCS.PHASECHK.TRANS64 P1, [R0+URZ+0xa0], R5 ;  /* 0x0000a005000095a7 */ /* 0x000ea400080210ff */
[----:B--2---:R-:W-:Y:S05]  /*c180*/  @!P1 BRA `(.L_x_51) ;  /* 0xfffffffc00f09947 */ /* 0x004fea000383ffff */
[----:B------:R-:W-:Y:S05]  /*c190*/  BRA `(.L_x_160) ;  /* 0xffffff6c00307947 */ /* 0x000fea000383ffff */
.L_x_54:
[----:B------:R-:W-:-:S07]  /*c1a0*/  MOV R0, UR4 ;  /* 0x0000000400007c02 */ /* 0x000fce0008000f00 */
.L_x_161:
[----:B-1----:R1:W2:Y:S02]  /*c1b0*/  SYNCS.PHASECHK.TRANS64.TRYWAIT P0, [R0+URZ+0xb0], R3 ;  /* 0x0000b003000075a7 */ /* 0x0022a400080011ff */
[----:B--2---:R-:W-:Y:S05]  /*c1c0*/  @!P0 NANOSLEEP.SYNCS 0x989680 ;  /* 0x009896800000895d */ /* 0x004fea0003900000 */
[----:B------:R-:W2:Y:S02]  /*c1d0*/  @!P0 SYNCS.PHASECHK.TRANS64 P0, [R0+URZ+0xb0], R3 ;  /* 0x0000b003000085a7 */ /* 0x000ea400080010ff */
[----:B--2---:R-:W-:Y:S05]  /*c1e0*/  @!P0 BRA `(.L_x_161) ;  /* 0xfffffffc00f08947 */ /* 0x004fea000383ffff */
[----:B------:R-:W-:Y:S05]  /*c1f0*/  BRA `(.L_x_53) ;  /* 0xffffff6c00847947 */ /* 0x000fea000383ffff */
.L_x_63:
[----:B-1----:R-:W-:-:S04]  /*c200*/  MOV R5, UR5 ;  /* 0x0000000500057c02 */ /* 0x002fc80008000f00 */
[----:B------:R1:W2:Y:S03]  /*c210*/  SYNCS.PHASECHK.TRANS64.TRYWAIT P0, [R5+URZ+0x8], R6 ;  /* 0x00000806050075a7 */ /* 0x0002a600080011ff */
[----:B--2---:R-:W-:Y:S05]  /*c220*/  @!P0 NANOSLEEP.SYNCS 0x989680 ;  /* 0x009896800000895d */ /* 0x004fea0003900000 */
[----:B------:R-:W2:Y:S02]  /*c230*/  @!P0 SYNCS.PHASECHK.TRANS64 P0, [R5+URZ+0x8], R6 ;  /* 0x00000806050085a7 */ /* 0x000ea400080010ff */
[----:B--2---:R-:W-:Y:S05]  /*c240*/  @!P0 BRA `(.L_x_63) ;  /* 0xfffffffc00ec8947 */ /* 0x004fea000383ffff */
[----:B------:R-:W-:Y:S05]  /*c250*/  BRA `(.L_x_62) ;  /* 0xffffff7000387947 */ /* 0x000fea000383ffff */
.L_x_65:
[----:B------:R-:W-:Y:S01]  /*c260*/  BSSY B0, `(.L_x_162) ;  /* 0x0000006000007945 */ /* 0x000fe20003800000 */
[----:B------:R-:W-:-:S07]  /*c270*/  MOV R15, 0xffffffff ;  /* 0xffffffff000f7802 */ /* 0x000fce0000000f00 */
[----:B-1---5:R-:W-:Y:S05]  /*c280*/  WARPSYNC.COLLECTIVE R15, `(.L_x_163) ;  /* 0x000000000f0c7348 */ /* 0x022fea0003c00000 */
[----:B------:R-:W-:Y:S02]  /*c290*/  ELECT P6, UR79, PT ;  /* 0x00000000004f782f */ /* 0x000fe400038c0000 */
[----:B------:R-:W-:Y:S01]  /*c2a0*/  MOV R14, UR79 ;  /* 0x0000004f000e7c02 */ /* 0x000fe20008000f00 */
[----:B-1---5:R-:W-:Y:S10]  /*c2b0*/  ENDCOLLECTIVE ;  /* 0x000000000000791b */ /* 0x022ff40003800000 */
.L_x_163:
[----:B------:R-:W-:Y:S05]  /*c2c0*/  BSYNC B0 ;  /* 0x0000000000007941 */ /* 0x000fea0003800000 */
.L_x_162:
[----:B------:R-:W-:Y:S01]  /*c2d0*/  PLOP3.LUT P0, PT, P6, PT, PT, 0x80, 0x8 ;  /* 0x000000000008781c */ /* 0x000fe2000370f070 */
[----:B------:R-:W-:-:S12]  /*c2e0*/  BRA `(.L_x_164) ;  /* 0xffffff7000647947 */ /* 0x000fd8000383ffff */
.L_x_67:
[----:B-1----:R-:W-:-:S04]  /*c2f0*/  MOV R3, UR5 ;  /* 0x0000000500037c02 */ /* 0x002fc80008000f00 */
[----:B------:R1:W2:Y:S03]  /*c300*/  SYNCS.PHASECHK.TRANS64.TRYWAIT P0, [R3+URZ+0x8], R4 ;  /* 0x00000804030075a7 */ /* 0x0002a600080011ff */
[----:B--2---:R-:W-:Y:S05]  /*c310*/  @!P0 NANOSLEEP.SYNCS 0x989680 ;  /* 0x009896800000895d */ /* 0x004fea0003900000 */
[----:B------:R-:W2:Y:S02]  /*c320*/  @!P0 SYNCS.PHASECHK.TRANS64 P0, [R3+URZ+0x8], R4 ;  /* 0x00000804030085a7 */ /* 0x000ea400080010ff */
[----:B--2---:R-:W-:Y:S05]  /*c330*/  @!P0 BRA `(.L_x_67) ;  /* 0xfffffffc00ec8947 */ /* 0x004fea000383ffff */
[----:B------:R-:W-:Y:S05]  /*c340*/  BRA `(.L_x_66) ;  /* 0xffffff7000687947 */ /* 0x000fea000383ffff */
.L_x_68:
[----:B-1----:R1:W2:Y:S02]  /*c350*/  SYNCS.PHASECHK.TRANS64.TRYWAIT P0, [R0+URZ+0xa0], R5 ;  /* 0x0000a005000075a7 */ /* 0x0022a400080011ff */
[----:B--2---:R-:W-:Y:S05]  /*c360*/  @!P0 NANOSLEEP.SYNCS 0x989680 ;  /* 0x009896800000895d */ /* 0x004fea0003900000 */
[----:B------:R-:W2:Y:S02]  /*c370*/  @!P0 SYNCS.PHASECHK.TRANS64 P0, [R0+URZ+0xa0], R5 ;  /* 0x0000a005000085a7 */ /* 0x000ea400080010ff */
[----:B--2---:R-:W-:Y:S05]  /*c380*/  @!P0 BRA `(.L_x_68) ;  /* 0xfffffffc00f08947 */ /* 0x004fea000383ffff */
[----:B------:R-:W-:Y:S05]  /*c390*/  BRA `(.L_x_165) ;  /* 0xffffff7400547947 */ /* 0x000fea000383ffff */
.L_x_70:
[----:B------:R-:W-:-:S07]  /*c3a0*/  MOV R0, UR31 ;  /* 0x0000001f00007c02 */ /* 0x000fce0008000f00 */
.L_x_166:
[----:B-1----:R1:W2:Y:S02]  /*c3b0*/  SYNCS.PHASECHK.TRANS64.TRYWAIT P0, [R0+URZ+0xd0], R5 ;  /* 0x0000d005000075a7 */ /* 0x0022a400080011ff */
[----:B--2---:R-:W-:Y:S05]  /*c3c0*/  @!P0 NANOSLEEP.SYNCS 0x989680 ;  /* 0x009896800000895d */ /* 0x004fea0003900000 */
[----:B------:R-:W2:Y:S02]  /*c3d0*/  @!P0 SYNCS.PHASECHK.TRANS64 P0, [R0+URZ+0xd0], R5 ;  /* 0x0000d005000085a7 */ /* 0x000ea400080010ff */
[----:B--2---:R-:W-:Y:S05]  /*c3e0*/  @!P0 BRA `(.L_x_166) ;  /* 0xfffffffc00f08947 */ /* 0x004fea000383ffff */
[----:B------:R-:W-:Y:S05]  /*c3f0*/  BRA `(.L_x_167) ;  /* 0xffffff7400a07947 */ /* 0x000fea000383ffff */
.L_x_73:
[----:B------:R-:W-:Y:S07]  /*c400*/  MOV R0, UR5 ;  /* 0x0000000500007c02 */ /* 0x000fee0008000f00 */
.L_x_168:
[----:B-1----:R1:W2:Y:S02]  /*c410*/  SYNCS.PHASECHK.TRANS64.TRYWAIT P0, [R0+URZ], R5 ;  /* 0x00000005000075a7 */ /* 0x0022a400080011ff */
[----:B--2---:R-:W-:Y:S05]  /*c420*/  @!P0 NANOSLEEP.SYNCS 0x989680 ;  /* 0x009896800000895d */ /* 0x004fea0003900000 */
[----:B------:R-:W2:Y:S02]  /*c430*/  @!P0 SYNCS.PHASECHK.TRANS64 P0, [R0+URZ], R5 ;  /* 0x00000005000085a7 */ /* 0x000ea400080010ff */
[----:B--2---:R-:W-:Y:S05]  /*c440*/  @!P0 BRA `(.L_x_168) ;  /* 0xfffffffc00f08947 */ /* 0x004fea000383ffff */
[----:B------:R-:W-:Y:S05]  /*c450*/  BRA `(.L_x_72) ;  /* 0xffffff7400b47947 */ /* 0x000fea000383ffff */
.L_x_77:
[----:B-1----:R-:W-:-:S07]  /*c460*/  MOV R0, UR4 ;  /* 0x0000000400007c02 */ /* 0x002fce0008000f00 */
.L_x_169:
[----:B-1----:R1:W2:Y:S02]  /*c470*/  SYNCS.PHASECHK.TRANS64.TRYWAIT P0, [R0+URZ], R3 ;  /* 0x00000003000075a7 */ /* 0x0022a400080011ff */
[----:B--2---:R-:W-:Y:S05]  /*c480*/  @!P0 NANOSLEEP.SYNCS 0x989680 ;  /* 0x009896800000895d */ /* 0x004fea0003900000 */
[----:B------:R-:W2:Y:S02]  /*c490*/  @!P0 SYNCS.PHASECHK.TRANS64 P0, [R0+URZ], R3 ;  /* 0x00000003000085a7 */ /* 0x000ea400080010ff */
[----:B--2---:R-:W-:Y:S05]  /*c4a0*/  @!P0 BRA `(.L_x_169) ;  /* 0xfffffffc00f08947 */ /* 0x004fea000383ffff */
[----:B------:R-:W-:Y:S05]  /*c4b0*/  BRA `(.L_x_170) ;  /* 0xffffff7800a87947 */ /* 0x000fea000383ffff */
.L_x_80:
[----:B------:R-:W-:-:S07]  /*c4c0*/  MOV R0, UR26 ;  /* 0x0000001a00007c02 */ /* 0x000fce0008000f00 */
.L_x_171:
[----:B-1----:R1:W2:Y:S02]  /*c4d0*/  SYNCS.PHASECHK.TRANS64.TRYWAIT P1, [R0+URZ+0x100], R3 ;  /* 0x00010003000075a7 */ /* 0x0022a400080211ff */
[----:B--2---:R-:W-:Y:S05]  /*c4e0*/  @!P1 NANOSLEEP.SYNCS 0x989680 ;  /* 0x009896800000995d */ /* 0x004fea0003900000 */
[----:B------:R-:W2:Y:S02]  /*c4f0*/  @!P1 SYNCS.PHASECHK.TRANS64 P1, [R0+URZ+0x100], R3 ;  /* 0x00010003000095a7 */ /* 0x000ea400080210ff */
[----:B--2---:R-:W-:Y:S05]  /*c500*/  @!P1 BRA `(.L_x_171) ;  /* 0xfffffffc00f09947 */ /* 0x004fea000383ffff */
[----:B------:R-:W-:Y:S05]  /*c510*/  BRA `(.L_x_172) ;  /* 0xffffff7800f47947 */ /* 0x000fea000383ffff */
.L_x_85:
[----:B--2---:R2:W3:Y:S02]  /*c520*/  SYNCS.PHASECHK.TRANS64.TRYWAIT P0, [R12+URZ+0xa0], R9 ;  /* 0x0000a0090c0075a7 */ /* 0x0044e400080011ff */
[----:B---3--:R-:W-:Y:S05]  /*c530*/  @!P0 NANOSLEEP.SYNCS 0x989680 ;  /* 0x009896800000895d */ /* 0x008fea0003900000 */
[----:B------:R-:W3:Y:S02]  /*c540*/  @!P0 SYNCS.PHASECHK.TRANS64 P0, [R12+URZ+0xa0], R9 ;  /* 0x0000a0090c0085a7 */ /* 0x000ee400080010ff */
[----:B---3--:R-:W-:Y:S05]  /*c550*/  @!P0 BRA `(.L_x_85) ;  /* 0xfffffffc00f08947 */ /* 0x008fea000383ffff */
[----:B------:R-:W-:Y:S05]  /*c560*/  BRA `(.L_x_173) ;  /* 0xffffff80001c7947 */ /* 0x000fea000383ffff */
.L_x_88:
[----:B------:R-:W-:Y:S07]  /*c570*/  MOV R0, UR21 ;  /* 0x0000001500007c02 */ /* 0x000fee0008000f00 */
.L_x_174:
[----:B--2---:R2:W3:Y:S02]  /*c580*/  SYNCS.PHASECHK.TRANS64.TRYWAIT P2, [R0+URZ+0x98], R11 ;  /* 0x0000980b000075a7 */ /* 0x0044e400080411ff */
[----:B---3--:R-:W-:Y:S05]  /*c590*/  @!P2 NANOSLEEP.SYNCS 0x989680 ;  /* 0x009896800000a95d */ /* 0x008fea0003900000 */
[----:B------:R-:W3:Y:S02]  /*c5a0*/  @!P2 SYNCS.PHASECHK.TRANS64 P2, [R0+URZ+0x98], R11 ;  /* 0x0000980b0000a5a7 */ /* 0x000ee400080410ff */
[----:B---3--:R-:W-:Y:S05]  /*c5b0*/  @!P2 BRA `(.L_x_174) ;  /* 0xfffffffc00f0a947 */ /* 0x008fea000383ffff */
[----:B------:R-:W-:Y:S05]  /*c5c0*/  BRA `(.L_x_87) ;  /* 0xffffff8400847947 */ /* 0x000fea000383ffff */
.L_x_91:
[----:B--2---:R-:W-:Y:S07]  /*c5d0*/  MOV R0, UR21 ;  /* 0x0000001500007c02 */ /* 0x004fee0008000f00 */
.L_x_175:
[----:B--2---:R2:W3:Y:S02]  /*c5e0*/  SYNCS.PHASECHK.TRANS64.TRYWAIT P0, [R0+URZ+0x70], R9 ;  /* 0x00007009000075a7 */ /* 0x0044e400080011ff */
[----:B---3--:R-:W-:Y:S05]  /*c5f0*/  @!P0 NANOSLEEP.SYNCS 0x989680 ;  /* 0x009896800000895d */ /* 0x008fea0003900000 */
[----:B------:R-:W3:Y:S02]  /*c600*/  @!P0 SYNCS.PHASECHK.TRANS64 P0, [R0+URZ+0x70], R9 ;  /* 0x00007009000085a7 */ /* 0x000ee400080010ff */
[----:B---3--:R-:W-:Y:S05]  /*c610*/  @!P0 BRA `(.L_x_175) ;  /* 0xfffffffc00f08947 */ /* 0x008fea000383ffff */
[----:B------:R-:W-:Y:S05]  /*c620*/  BRA `(.L_x_176) ;  /* 0xffffff8400e07947 */ /* 0x000fea000383ffff */
.L_x_92:
[----:B------:R-:W-:Y:S07]  /*c630*/  MOV R0, UR21 ;  /* 0x0000001500007c02 */ /* 0x000fee0008000f00 */
.L_x_177:
[----:B--2---:R2:W3:Y:S02]  /*c640*/  SYNCS.PHASECHK.TRANS64.TRYWAIT P0, [R0+URZ+0x78], R9 ;  /* 0x00007809000075a7 */ /* 0x0044e400080011ff */
[----:B---3--:R-:W-:Y:S05]  /*c650*/  @!P0 NANOSLEEP.SYNCS 0x989680 ;  /* 0x009896800000895d */ /* 0x008fea0003900000 */
[----:B------:R-:W3:Y:S02]  /*c660*/  @!P0 SYNCS.PHASECHK.TRANS64 P0, [R0+URZ+0x78], R9 ;  /* 0x00007809000085a7 */ /* 0x000ee400080010ff */
[----:B---3--:R-:W-:Y:S05]  /*c670*/  @!P0 BRA `(.L_x_177) ;  /* 0xfffffffc00f08947 */ /* 0x008fea000383ffff */
[----:B------:R-:W-:Y:S05]  /*c680*/  BRA `(.L_x_178) ;  /* 0xffffff88001c7947 */ /* 0x000fea000383ffff */
.L_x_93:
[----:B------:R-:W-:Y:S07]  /*c690*/  MOV R0, UR21 ;  /* 0x0000001500007c02 */ /* 0x000fee0008000f00 */
.L_x_179:
[----:B--2---:R2:W3:Y:S02]  /*c6a0*/  SYNCS.PHASECHK.TRANS64.TRYWAIT P0, [R0+URZ+0x80], R9 ;  /* 0x00008009000075a7 */ /* 0x0044e400080011ff */
[----:B---3--:R-:W-:Y:S05]  /*c6b0*/  @!P0 NANOSLEEP.SYNCS 0x989680 ;  /* 0x009896800000895d */ /* 0x008fea0003900000 */
[----:B------:R-:W3:Y:S02]  /*c6c0*/  @!P0 SYNCS.PHASECHK.TRANS64 P0, [R0+URZ+0x80], R9 ;  /* 0x00008009000085a7 */ /* 0x000ee400080010ff */
[----:B---3--:R-:W-:Y:S05]  /*c6d0*/  @!P0 BRA `(.L_x_179) ;  /* 0xfffffffc00f08947 */ /* 0x008fea000383ffff */
[----:B------:R-:W-:Y:S05]  /*c6e0*/  BRA `(.L_x_180) ;  /* 0xffffff8800647947 */ /* 0x000fea000383ffff */
.L_x_94:
[----:B------:R-:W-:Y:S07]  /*c6f0*/  MOV R0, UR21 ;  /* 0x0000001500007c02 */ /* 0x000fee0008000f00 */
.L_x_181:
[----:B--2---:R2:W3:Y:S02]  /*c700*/  SYNCS.PHASECHK.TRANS64.TRYWAIT P0, [R0+URZ+0x88], R9 ;  /* 0x00008809000075a7 */ /* 0x0044e400080011ff */
[----:B---3--:R-:W-:Y:S05]  /*c710*/  @!P0 NANOSLEEP.SYNCS 0x989680 ;  /* 0x009896800000895d */ /* 0x008fea0003900000 */
[----:B------:R-:W3:Y:S02]  /*c720*/  @!P0 SYNCS.PHASECHK.TRANS64 P0, [R0+URZ+0x88], R9 ;  /* 0x00008809000085a7 */ /* 0x000ee400080010ff */
[----:B---3--:R-:W-:Y:S05]  /*c730*/  @!P0 BRA `(.L_x_181) ;  /* 0xfffffffc00f08947 */ /* 0x008fea000383ffff */
[----:B------:R-:W-:Y:S05]  /*c740*/  BRA `(.L_x_182) ;  /* 0xffffff8800a87947 */ /* 0x000fea000383ffff */
.L_x_96:
[----:B------:R-:W-:-:S07]  /*c750*/  MOV R0, UR21 ;  /* 0x0000001500007c02 */ /* 0x000fce0008000f00 */
.L_x_183:
[----:B---3--:R3:W4:Y:S02]  /*c760*/  SYNCS.PHASECHK.TRANS64.TRYWAIT P0, [R0+URZ+0x70], R3 ;  /* 0x00007003000075a7 */ /* 0x00872400080011ff */
[----:B----4-:R-:W-:Y:S05]  /*c770*/  @!P0 NANOSLEEP.SYNCS 0x989680 ;  /* 0x009896800000895d */ /* 0x010fea0003900000 */
[----:B------:R-:W4:Y:S02]  /*c780*/  @!P0 SYNCS.PHASECHK.TRANS64 P0, [R0+URZ+0x70], R3 ;  /* 0x00007003000085a7 */ /* 0x000f2400080010ff */
[----:B----4-:R-:W-:Y:S05]  /*c790*/  @!P0 BRA `(.L_x_183) ;  /* 0xfffffffc00f08947 */ /* 0x010fea000383ffff */
[----:B------:R-:W-:Y:S05]  /*c7a0*/  BRA `(.L_x_184) ;  /* 0xffffff8c00207947 */ /* 0x000fea000383ffff */
.L_x_97:
[----:B---3--:R-:W-:-:S07]  /*c7b0*/  MOV R0, UR21 ;  /* 0x0000001500007c02 */ /* 0x008fce0008000f00 */
.L_x_185:
[----:B---3--:R3:W4:Y:S02]  /*c7c0*/  SYNCS.PHASECHK.TRANS64.TRYWAIT P0, [R0+URZ+0x78], R3 ;  /* 0x00007803000075a7 */ /* 0x00872400080011ff */
[----:B----4-:R-:W-:Y:S05]  /*c7d0*/  @!P0 NANOSLEEP.SYNCS 0x989680 ;  /* 0x009896800000895d */ /* 0x010fea0003900000 */
[----:B------:R-:W4:Y:S02]  /*c7e0*/  @!P0 SYNCS.PHASECHK.TRANS64 P0, [R0+URZ+0x78], R3 ;  /* 0x00007803000085a7 */ /* 0x000f2400080010ff */
[----:B----4-:R-:W-:Y:S05]  /*c7f0*/  @!P0 BRA `(.L_x_185) ;  /* 0xfffffffc00f08947 */ /* 0x010fea000383ffff */
[----:B------:R-:W-:Y:S05]  /*c800*/  BRA `(.L_x_186) ;  /* 0xffffff8c00107947 */ /* 0x000fea000383ffff */
.L_x_98:
[----:B---3--:R-:W-:-:S07]  /*c810*/  MOV R0, UR21 ;  /* 0x0000001500007c02 */ /* 0x008fce0008000f00 */
.L_x_187:
[----:B---3--:R3:W4:Y:S02]  /*c820*/  SYNCS.PHASECHK.TRANS64.TRYWAIT P0, [R0+URZ+0x80], R3 ;  /* 0x00008003000075a7 */ /* 0x00872400080011ff */
[----:B----4-:R-:W-:Y:S05]  /*c830*/  @!P0 NANOSLEEP.SYNCS 0x989680 ;  /* 0x009896800000895d */ /* 0x010fea0003900000 */
[----:B------:R-:W4:Y:S02]  /*c840*/  @!P0 SYNCS.PHASECHK.TRANS64 P0, [R0+URZ+0x80], R3 ;  /* 0x00008003000085a7 */ /* 0x000f2400080010ff */
[----:B----4-:R-:W-:Y:S05]  /*c850*/  @!P0 BRA `(.L_x_187) ;  /* 0xfffffffc00f08947 */ /* 0x010fea000383ffff */
[----:B------:R-:W-:Y:S05]  /*c860*/  BRA `(.L_x_188) ;  /* 0xffffff8c00007947 */ /* 0x000fea000383ffff */
.L_x_100:
[----:B-1----:R1:W2:Y:S02]  /*c870*/  SYNCS.PHASECHK.TRANS64.TRYWAIT P0, [R3+URZ+0xa0], R0 ;  /* 0x0000a000030075a7 */ /* 0x0022a400080011ff */
[----:B--2---:R-:W-:Y:S05]  /*c880*/  @!P0 NANOSLEEP.SYNCS 0x989680 ;  /* 0x009896800000895d */ /* 0x004fea0003900000 */
[----:B------:R-:W2:Y:S02]  /*c890*/  @!P0 SYNCS.PHASECHK.TRANS64 P0, [R3+URZ+0xa0], R0 ;  /* 0x0000a000030085a7 */ /* 0x000ea400080010ff */
[----:B--2---:R-:W-:Y:S05]  /*c8a0*/  @!P0 BRA `(.L_x_100) ;  /* 0xfffffffc00f08947 */ /* 0x004fea000383ffff */
[----:B------:R-:W-:Y:S05]  /*c8b0*/  BRA `(.L_x_189) ;  /* 0xffffff8c00c87947 */ /* 0x000fea000383ffff */
.L_x_111:
[----:B-1----:R1:W2:Y:S02]  /*c8c0*/  SYNCS.PHASECHK.TRANS64.TRYWAIT P1, [R3+URZ+0x50], R0 ;  /* 0x00005000030075a7 */ /* 0x0022a400080211ff */
[----:B--2---:R-:W-:Y:S05]  /*c8d0*/  @!P1 NANOSLEEP.SYNCS 0x989680 ;  /* 0x009896800000995d */ /* 0x004fea0003900000 */
[----:B------:R-:W2:Y:S02]  /*c8e0*/  @!P1 SYNCS.PHASECHK.TRANS64 P1, [R3+URZ+0x50], R0 ;  /* 0x00005000030095a7 */ /* 0x000ea400080210ff */
[----:B--2---:R-:W-:Y:S05]  /*c8f0*/  @!P1 BRA `(.L_x_111) ;  /* 0xfffffffc00f09947 */ /* 0x004fea000383ffff */
[----:B------:R-:W-:Y:S05]  /*c900*/  BRA `(.L_x_110) ;  /* 0xffffff9c00487947 */ /* 0x000fea000383ffff */
.L_x_113:
[----:B--2---:R2:W4:Y:S02]  /*c910*/  SYNCS.PHASECHK.TRANS64.TRYWAIT P0, [R163+URZ+0xc0], R2 ;  /* 0x0000c002a30075a7 */ /* 0x00452400080011ff */
[----:B----4-:R-:W-:Y:S05]  /*c920*/  @!P0 NANOSLEEP.SYNCS 0x989680 ;  /* 0x009896800000895d */ /* 0x010fea0003900000 */
[----:B------:R-:W4:Y:S02]  /*c930*/  @!P0 SYNCS.PHASECHK.TRANS64 P0, [R163+URZ+0xc0], R2 ;  /* 0x0000c002a30085a7 */ /* 0x000f2400080010ff */
[----:B----4-:R-:W-:Y:S05]  /*c940*/  @!P0 BRA `(.L_x_113) ;  /* 0xfffffffc00f08947 */ /* 0x010fea000383ffff */
[----:B------:R-:W-:Y:S05]  /*c950*/  BRA `(.L_x_112) ;  /* 0xffffff9c00a47947 */ /* 0x000fea000383ffff */
.L_x_122:
[----:B--2---:R2:W3:Y:S02]  /*c960*/  SYNCS.PHASECHK.TRANS64.TRYWAIT P0, [R191+URZ+0x50], R0 ;  /* 0x00005000bf0075a7 */ /* 0x0044e400080011ff */
[----:B---3--:R-:W-:Y:S05]  /*c970*/  @!P0 NANOSLEEP.SYNCS 0x989680 ;  /* 0x009896800000895d */ /* 0x008fea0003900000 */
[----:B------:R-:W3:Y:S02]  /*c980*/  @!P0 SYNCS.PHASECHK.TRANS64 P0, [R191+URZ+0x50], R0 ;  /* 0x00005000bf0085a7 */ /* 0x000ee400080010ff */
[----:B---3--:R-:W-:Y:S05]  /*c990*/  @!P0 BRA `(.L_x_122) ;  /* 0xfffffffc00f08947 */ /* 0x008fea000383ffff */
[----:B------:R-:W-:Y:S05]  /*c9a0*/  BRA `(.L_x_121) ;  /* 0xffffffb000b07947 */ /* 0x000fea000383ffff */
.L_x_131:
[----:B--2---:R2:W3:Y:S02]  /*c9b0*/  SYNCS.PHASECHK.TRANS64.TRYWAIT P0, [R0+URZ+0x50], R7 ;  /* 0x00005007000075a7 */ /* 0x0044e400080011ff */
[----:B---3--:R-:W-:Y:S05]  /*c9c0*/  @!P0 NANOSLEEP.SYNCS 0x989680 ;  /* 0x009896800000895d */ /* 0x008fea0003900000 */
[----:B------:R-:W3:Y:S02]  /*c9d0*/  @!P0 SYNCS.PHASECHK.TRANS64 P0, [R0+URZ+0x50], R7 ;  /* 0x00005007000085a7 */ /* 0x000ee400080010ff */
[----:B---3--:R-:W-:Y:S05]  /*c9e0*/  @!P0 BRA `(.L_x_131) ;  /* 0xfffffffc00f08947 */ /* 0x008fea000383ffff */
[----:B------:R-:W-:Y:S05]  /*c9f0*/  BRA `(.L_x_130) ;  /* 0xffffffc800087947 */ /* 0x000fea000383ffff */
.L_x_140:
[----:B--2---:R2:W3:Y:S02]  /*ca00*/  SYNCS.PHASECHK.TRANS64.TRYWAIT P0, [R0+URZ+0x50], R5 ;  /* 0x00005005000075a7 */ /* 0x0044e400080011ff */
[----:B---3--:R-:W-:Y:S05]  /*ca10*/  @!P0 NANOSLEEP.SYNCS 0x989680 ;  /* 0x009896800000895d */ /* 0x008fea0003900000 */
[----:B------:R-:W3:Y:S02]  /*ca20*/  @!P0 SYNCS.PHASECHK.TRANS64 P0, [R0+URZ+0x50], R5 ;  /* 0x00005005000085a7 */ /* 0x000ee400080010ff */
[----:B---3--:R-:W-:Y:S05]  /*ca30*/  @!P0 BRA `(.L_x_140) ;  /* 0xfffffffc00f08947 */ /* 0x008fea000383ffff */
[----:B------:R-:W-:Y:S05]  /*ca40*/  BRA `(.L_x_139) ;  /* 0xffffffdc006c7947 */ /* 0x000fea000383ffff */
        .weak           $__internal_0_$__cuda_sm10x_tcgen05_guardrail_trap_col_being_dealloced_not_returned_by_alloc
        .type           $__internal_0_$__cuda_sm10x_tcgen05_guardrail_trap_col_being_dealloced_not_returned_by_alloc,@function
        .size           $__internal_0_$__cuda_sm10x_tcgen05_guardrail_trap_col_being_dealloced_not_returned_by_alloc,($__internal_1_$__cuda_sm10x_tcgen05_guardrail_trap_phase_invalid_during_alloc - $__internal_0_$__cuda_sm10x_tcgen05_guardrail_trap_col_being_dealloced_not_returned_by_alloc)
$__internal_0_$__cuda_sm10x_tcgen05_guardrail_trap_col_being_dealloced_not_returned_by_alloc:
[----:B------:R-:W-:Y:S05]  /*ca50*/  BPT.TRAP 0x1 ;  /* 0x000000040000795c */ /* 0x000fea0000300000 */
[----:B------:R-:W-:-:S04]  /*ca60*/  HFMA2 R3, -RZ, RZ, 0, 0 ;  /* 0x00000000ff037431 */ /* 0x000fc800000001ff */
[----:B------:R-:W-:Y:S05]  /*ca70*/  RET.REL.NODEC R2 `(_ZN7cutlass13device_kernelINS_4gemm6kernel13GemmUniversalIN4cute5tupleIJiiiiEEENS1_10collective13CollectiveMmaINS1_35MainloopSm100TmaUmmaWarpSpecializedILi5ELi2ELi2ENS5_IJNS4_1CILi2EEESB_NSA_ILi1EEEEEEEENS5_IJNSA_ILi256EEESF_NSA_ILi128EEEEEENS_12float_e4m3_tENS5_IJlSC_lEEESI_SJ_NS4_8TiledMMAINS4_8MMA_AtomIJNS4_10MMA_TraitsINS4_25SM100_MMA_F8F6F4_2x1SM_SSEJSI_SI_fSF_SF_NS4_17integral_constantINS4_4UMMA5MajorELSQ_0EEESR_NSO_INSP_7ScaleInELSS_0EEEST_EEEEEENS4_6LayoutINS5_IJSC_SC_SC_EEENS5_IJNSA_ILi0EEESY_SY_EEEEENS5_IJNS4_10UnderscoreES11_S11_EEEEENS4_28SM100_TMA_2SM_LOAD_MULTICASTENS4_14ComposedLayoutINS4_7SwizzleILi3ELi4ELi3EEENS4_18smem_ptr_flag_bitsILi8EEENSW_INS5_IJNSA_ILi8EEESG_EEENS5_IJSG_SC_EEEEEEEvNS4_8identityENS4_18SM100_TMA_2SM_LOADES1E_vS1F_EENS_8epilogue10collective18CollectiveEpilogueINS1I_23Sm100TmaWarpSpecializedILi4ELi2ELi64ELb0ELb0EEEJNS5_IJSG_SF_SG_EEENS5_IJNSW_ISG_SC_EENSW_INSA_ILi64EEESC_EEEEESI_SJ_SI_SJ_NS1I_6fusion15FusionCallbacksIS1M_NS1S_17LinearCombinationISI_fSI_fLNS_15FloatRoundStyleE2EEES1N_S1R_JEEENS4_5SM1004TMEM4LOAD26SM100_TMEM_LOAD_32dp32b64xENS4_13SM90_TMA_LOADENS15_INS16_ILi2ELi4ELi3EEES19_NSW_INS5_IJS1A_S1P_EEENS5_IJS1P_SC_EEEEEEENS4_39AutoVectorizingCopyWithAssumedAlignmentILi128EEENS4_14SM90_TMA_STOREES27_S29_S29_EEEvvEEEEvNT_6ParamsE) ;  /* 0xffffff3402607950 */ /* 0x000fea0003c3ffff */
        .weak           $__internal_1_$__cuda_sm10x_tcgen05_guardrail_trap_phase_invalid_during_alloc
        .type           $__internal_1_$__cuda_sm10x_tcgen05_guardrail_trap_phase_invalid_during_alloc,@function
        .size           $__internal_1_$__cuda_sm10x_tcgen05_guardrail_trap_phase_invalid_during_alloc,($__internal_2_$__cuda_sm10x_tcgen05_guardrail_trap_unallocated_columns_being_dealloced - $__internal_1_$__cuda_sm10x_tcgen05_guardrail_trap_phase_invalid_during_alloc)
$__internal_1_$__cuda_sm10x_tcgen05_guardrail_trap_phase_invalid_during_alloc:
[----:B------:R-:W-:Y:S05]  /*ca80*/  BPT.TRAP 0x1 ;  /* 0x000000040000795c */ /* 0x000fea0000300000 */
[----:B------:R-:W-:-:S04]  /*ca90*/  MOV R5, 0x0 ;  /* 0x0000000000057802 */ /* 0x000fc80000000f00 */
[----:B------:R-:W-:Y:S05]  /*caa0*/  RET.REL.NODEC R4 `(_ZN7cutlass13device_kernelINS_4gemm6kernel13GemmUniversalIN4cute5tupleIJiiiiEEENS1_10collective13CollectiveMmaINS1_35MainloopSm100TmaUmmaWarpSpecializedILi5ELi2ELi2ENS5_IJNS4_1CILi2EEESB_NSA_ILi1EEEEEEEENS5_IJNSA_ILi256EEESF_NSA_ILi128EEEEEENS_12float_e4m3_tENS5_IJlSC_lEEESI_SJ_NS4_8TiledMMAINS4_8MMA_AtomIJNS4_10MMA_TraitsINS4_25SM100_MMA_F8F6F4_2x1SM_SSEJSI_SI_fSF_SF_NS4_17integral_constantINS4_4UMMA5MajorELSQ_0EEESR_NSO_INSP_7ScaleInELSS_0EEEST_EEEEEENS4_6LayoutINS5_IJSC_SC_SC_EEENS5_IJNSA_ILi0EEESY_SY_EEEEENS5_IJNS4_10UnderscoreES11_S11_EEEEENS4_28SM100_TMA_2SM_LOAD_MULTICASTENS4_14ComposedLayoutINS4_7SwizzleILi3ELi4ELi3EEENS4_18smem_ptr_flag_bitsILi8EEENSW_INS5_IJNSA_ILi8EEESG_EEENS5_IJSG_SC_EEEEEEEvNS4_8identityENS4_18SM100_TMA_2SM_LOADES1E_vS1F_EENS_8epilogue10collective18CollectiveEpilogueINS1I_23Sm100TmaWarpSpecializedILi4ELi2ELi64ELb0ELb0EEEJNS5_IJSG_SF_SG_EEENS5_IJNSW_ISG_SC_EENSW_INSA_ILi64EEESC_EEEEESI_SJ_SI_SJ_NS1I_6fusion15FusionCallbacksIS1M_NS1S_17LinearCombinationISI_fSI_fLNS_15FloatRoundStyleE2EEES1N_S1R_JEEENS4_5SM1004TMEM4LOAD26SM100_TMEM_LOAD_32dp32b64xENS4_13SM90_TMA_LOADENS15_INS16_ILi2ELi4ELi3EEES19_NSW_INS5_IJS1A_S1P_EEENS5_IJS1P_SC_EEEEEEENS4_39AutoVectorizingCopyWithAssumedAlignmentILi128EEENS4_14SM90_TMA_STOREES27_S29_S29_EEEvvEEEEvNT_6ParamsE) ;  /* 0xffffff3404547950 */ /* 0x000fea0003c3ffff */
        .weak           $__internal_2_$__cuda_sm10x_tcgen05_guardrail_trap_unallocated_columns_being_dealloced
        .type           $__internal_2_$__cuda_sm10x_tcgen05_guardrail_trap_unallocated_columns_being_dealloced,@function
        .size           $__internal_2_$__cuda_sm10x_tcgen05_guardrail_trap_unallocated_columns_being_dealloced,(.L_x_191 - $__internal_2_$__cuda_sm10x_tcgen05_guardrail_trap_unallocated_columns_being_dealloced)
$__internal_2_$__cuda_sm10x_tcgen05_guardrail_trap_unallocated_columns_being_dealloced:
[----:B------:R-:W-:Y:S05]  /*cab0*/  BPT.TRAP 0x1 ;  /* 0x000000040000795c */ /* 0x000fea0000300000 */
[----:B------:R-:W-:-:S04]  /*cac0*/  HFMA2 R3, -RZ, RZ, 0, 0 ;  /* 0x00000000ff037431 */ /* 0x000fc800000001ff */
[----:B------:R-:W-:Y:S05]  /*cad0*/  RET.REL.NODEC R2 `(_ZN7cutlass13device_kernelINS_4gemm6kernel13GemmUniversalIN4cute5tupleIJiiiiEEENS1_10collective13CollectiveMmaINS1_35MainloopSm100TmaUmmaWarpSpecializedILi5ELi2ELi2ENS5_IJNS4_1CILi2EEESB_NSA_ILi1EEEEEEEENS5_IJNSA_ILi256EEESF_NSA_ILi128EEEEEENS_12float_e4m3_tENS5_IJlSC_lEEESI_SJ_NS4_8TiledMMAINS4_8MMA_AtomIJNS4_10MMA_TraitsINS4_25SM100_MMA_F8F6F4_2x1SM_SSEJSI_SI_fSF_SF_NS4_17integral_constantINS4_4UMMA5MajorELSQ_0EEESR_NSO_INSP_7ScaleInELSS_0EEEST_EEEEEENS4_6LayoutINS5_IJSC_SC_SC_EEENS5_IJNSA_ILi0EEESY_SY_EEEEENS5_IJNS4_10UnderscoreES11_S11_EEEEENS4_28SM100_TMA_2SM_LOAD_MULTICASTENS4_14ComposedLayoutINS4_7SwizzleILi3ELi4ELi3EEENS4_18smem_ptr_flag_bitsILi8EEENSW_INS5_IJNSA_ILi8EEESG_EEENS5_IJSG_SC_EEEEEEEvNS4_8identityENS4_18SM100_TMA_2SM_LOADES1E_vS1F_EENS_8epilogue10collective18CollectiveEpilogueINS1I_23Sm100TmaWarpSpecializedILi4ELi2ELi64ELb0ELb0EEEJNS5_IJSG_SF_SG_EEENS5_IJNSW_ISG_SC_EENSW_INSA_ILi64EEESC_EEEEESI_SJ_SI_SJ_NS1I_6fusion15FusionCallbacksIS1M_NS1S_17LinearCombinationISI_fSI_fLNS_15FloatRoundStyleE2EEES1N_S1R_JEEENS4_5SM1004TMEM4LOAD26SM100_TMEM_LOAD_32dp32b64xENS4_13SM90_TMA_LOADENS15_INS16_ILi2ELi4ELi3EEES19_NSW_INS5_IJS1A_S1P_EEENS5_IJS1P_SC_EEEEEEENS4_39AutoVectorizingCopyWithAssumedAlignmentILi128EEENS4_14SM90_TMA_STOREES27_S29_S29_EEEvvEEEEvNT_6ParamsE) ;  /* 0xffffff3402487950 */ /* 0x000fea0003c3ffff */
.L_x_190:
[----:B------:R-:W-:-:S00]  /*cae0*/  BRA `(.L_x_190) ;  /* 0xfffffffc00fc7947 */ /* 0x000fc0000383ffff */
[----:B------:R-:W-:-:S00]  /*caf0*/  NOP ;  /* 0x0000000000007918 */ /* 0x000fc00000000000 */
        /* <DEDUP_REMOVED lines=8> */
.L_x_191:


//--------------------- .nv.global.init           --------------------------
	.section	.nv.global.init,"aw",@progbits
.nv.global.init:
	.type		$str$27,@object
	.size		$str$27,($str$28 - $str$27)
$str$27:
        /*0000*/ 	.byte	0x28, 0x61, 0x64, 0x64, 0x72, 0x65, 0x73, 0x73, 0x20, 0x26, 0x20, 0x6d, 0x61, 0x73, 0x6b, 0x29
        /*0010*/ 	.byte	0x20, 0x3d, 0x3d, 0x20, 0x30, 0x00
	.type		$str$28,@object
	.size		$str$28,($str$26 - $str$28)
$str$28:
        /*0016*/ 	.byte	0x2f, 0x74, 0x6d, 0x70, 0x2f, 0x63, 0x75, 0x74, 0x6c, 0x61, 0x73, 0x73, 0x5f, 0x73, 0x77, 0x65
        /*0026*/ 	.byte	0x65, 0x70, 0x5f, 0x73, 0x72, 0x63, 0x2f, 0x69, 0x6e, 0x63, 0x6c, 0x75, 0x64, 0x65, 0x2f, 0x63
        /*0036*/ 	.byte	0x75, 0x74, 0x65, 0x2f, 0x70, 0x6f, 0x69, 0x6e, 0x74, 0x65, 0x72, 0x5f, 0x66, 0x6c, 0x61, 0x67
        /*0046*/ 	.byte	0x67, 0x65, 0x64, 0x2e, 0x68, 0x70, 0x70, 0x00
	.type		$str$26,@object
	.size		$str$26,($str$25 - $str$26)
$str$26:
        /*004e*/ 	.byte	0x2f, 0x74, 0x6d, 0x70, 0x2f, 0x63, 0x75, 0x74, 0x6c, 0x61, 0x73, 0x73, 0x5f, 0x73, 0x77, 0x65
        /*005e*/ 	.byte	0x65, 0x70, 0x5f, 0x73, 0x72, 0x63, 0x2f, 0x69, 0x6e, 0x63, 0x6c, 0x75, 0x64, 0x65, 0x2f, 0x63
        /*006e*/ 	.byte	0x75, 0x74, 0x65, 0x2f, 0x61, 0x74, 0x6f, 0x6d, 0x2f, 0x63, 0x6f, 0x70, 0x79, 0x5f, 0x74, 0x72
        /*007e*/ 	.byte	0x61, 0x69, 0x74, 0x73, 0x5f, 0x73, 0x6d, 0x31, 0x30, 0x30, 0x2e, 0x68, 0x70, 0x70, 0x00
	.type		$str$25,@object
	.size		$str$25,(__unnamed_1 - $str$25)
$str$25:
        /*008d*/ 	.byte	0x28, 0x28, 0x75, 0x69, 0x6e, 0x74, 0x33, 0x32, 0x5f, 0x74, 0x28, 0x74, 0x68, 0x72, 0x65, 0x61
        /*009d*/ 	.byte	0x64, 0x49, 0x64, 0x78, 0x2e, 0x78, 0x29, 0x20, 0x2f, 0x20, 0x33, 0x32, 0x29, 0x20, 0x25, 0x20
        /*00ad*/ 	.byte	0x34, 0x29, 0x20, 0x3d, 0x3d, 0x20, 0x28, 0x28, 0x28, 0x74, 0x6d, 0x65, 0x6d, 0x5f, 0x61, 0x64
        /*00bd*/ 	.byte	0x64, 0x72, 0x20, 0x3e, 0x3e, 0x20, 0x31, 0x36, 0x29, 0x20, 0x2f, 0x20, 0x33, 0x32, 0x29, 0x20
        /*00cd*/ 	.byte	0x25, 0x20, 0x34, 0x29, 0x00
	.type		__unnamed_1,@object
	.size		__unnamed_1,(__unnamed_2 - __unnamed_1)
__unnamed_1:
        /*00d2*/ 	.byte	0x61, 0x75, 0x74, 0x6f, 0x20, 0x63, 0x75, 0x74, 0x65, 0x3a, 0x3a, 0x61, 0x73, 0x5f, 0x70, 0x6f
        /* <DEDUP_REMOVED lines=24> */
        /*0262*/ 	.byte	0x43, 0x3c, 0x38, 0x31, 0x39, 0x32, 0x3e, 0x3e, 0x3e, 0x3e, 0x5d, 0x00
	.type		__unnamed_2,@object
	.size		__unnamed_2,(__unnamed_3 - __unnamed_2)
__unnamed_2:
        /* <DEDUP_REMOVED lines=26> */
	.type		__unnamed_3,@object
	.size		__unnamed_3,(.L_3 - __unnamed_3)
__unnamed_3:
        /* <DEDUP_REMOVED lines=42> */
        /*06aa*/ 	.byte	0x3e, 0x3e, 0x3e, 0x3e, 0x5d, 0x00
.L_3:


//--------------------- .nv.shared._ZN7cutlass13device_kernelINS_4gemm6kernel13GemmUniversalIN4cute5tupleIJiiiiEEENS1_10collective13CollectiveMmaINS1_35MainloopSm100TmaUmmaWarpSpecializedILi5ELi2ELi2ENS5_IJNS4_1CILi2EEESB_NSA_ILi1EEEEEEEENS5_IJNSA_ILi256EEESF_NSA_ILi128EEEEEENS_12float_e4m3_tENS5_IJlSC_lEEESI_SJ_NS4_8TiledMMAINS4_8MMA_AtomIJNS4_10MMA_TraitsINS4_25SM100_MMA_F8F6F4_2x1SM_SSEJSI_SI_fSF_SF_NS4_17integral_constantINS4_4UMMA5MajorELSQ_0EEESR_NSO_INSP_7ScaleInELSS_0EEEST_EEEEEENS4_6LayoutINS5_IJSC_SC_SC_EEENS5_IJNSA_ILi0EEESY_SY_EEEEENS5_IJNS4_10UnderscoreES11_S11_EEEEENS4_28SM100_TMA_2SM_LOAD_MULTICASTENS4_14ComposedLayoutINS4_7SwizzleILi3ELi4ELi3EEENS4_18smem_ptr_flag_bitsILi8EEENSW_INS5_IJNSA_ILi8EEESG_EEENS5_IJSG_SC_EEEEEEEvNS4_8identityENS4_18SM100_TMA_2SM_LOADES1E_vS1F_EENS_8epilogue10collective18CollectiveEpilogueINS1I_23Sm100TmaWarpSpecializedILi4ELi2ELi64ELb0ELb0EEEJNS5_IJSG_SF_SG_EEENS5_IJNSW_ISG_SC_EENSW_INSA_ILi64EEESC_EEEEESI_SJ_SI_SJ_NS1I_6fusion15FusionCallbacksIS1M_NS1S_17LinearCombinationISI_fSI_fLNS_15FloatRoundStyleE2EEES1N_S1R_JEEENS4_5SM1004TMEM4LOAD26SM100_TMEM_LOAD_32dp32b64xENS4_13SM90_TMA_LOADENS15_INS16_ILi2ELi4ELi3EEES19_NSW_INS5_IJS1A_S1P_EEENS5_IJS1P_SC_EEEEEEENS4_39AutoVectorizingCopyWithAssumedAlignmentILi128EEENS4_14SM90_TMA_STOREES27_S29_S29_EEEvvEEEEvNT_6ParamsE --------------------------
	.section	.nv.shared._ZN7cutlass13device_kernelINS_4gemm6kernel13GemmUniversalIN4cute5tupleIJiiiiEEENS1_10collective13CollectiveMmaINS1_35MainloopSm100TmaUmmaWarpSpecializedILi5ELi2ELi2ENS5_IJNS4_1CILi2EEESB_NSA_ILi1EEEEEEEENS5_IJNSA_ILi256EEESF_NSA_ILi128EEEEEENS_12float_e4m3_tENS5_IJlSC_lEEESI_SJ_NS4_8TiledMMAINS4_8MMA_AtomIJNS4_10MMA_TraitsINS4_25SM100_MMA_F8F6F4_2x1SM_SSEJSI_SI_fSF_SF_NS4_17integral_constantINS4_4UMMA5MajorELSQ_0EEESR_NSO_INSP_7ScaleInELSS_0EEEST_EEEEEENS4_6LayoutINS5_IJSC_SC_SC_EEENS5_IJNSA_ILi0EEESY_SY_EEEEENS5_IJNS4_10UnderscoreES11_S11_EEEEENS4_28SM100_TMA_2SM_LOAD_MULTICASTENS4_14ComposedLayoutINS4_7SwizzleILi3ELi4ELi3EEENS4_18smem_ptr_flag_bitsILi8EEENSW_INS5_IJNSA_ILi8EEESG_EEENS5_IJSG_SC_EEEEEEEvNS4_8identityENS4_18SM100_TMA_2SM_LOADES1E_vS1F_EENS_8epilogue10collective18CollectiveEpilogueINS1I_23Sm100TmaWarpSpecializedILi4ELi2ELi64ELb0ELb0EEEJNS5_IJSG_SF_SG_EEENS5_IJNSW_ISG_SC_EENSW_INSA_ILi64EEESC_EEEEESI_SJ_SI_SJ_NS1I_6fusion15FusionCallbacksIS1M_NS1S_17LinearCombinationISI_fSI_fLNS_15FloatRoundStyleE2EEES1N_S1R_JEEENS4_5SM1004TMEM4LOAD26SM100_TMEM_LOAD_32dp32b64xENS4_13SM90_TMA_LOADENS15_INS16_ILi2ELi4ELi3EEES19_NSW_INS5_IJS1A_S1P_EEENS5_IJS1P_SC_EEEEEEENS4_39AutoVectorizingCopyWithAssumedAlignmentILi128EEENS4_14SM90_TMA_STOREES27_S29_S29_EEEvvEEEEvNT_6ParamsE,"aw",@nobits
	.sectionflags	@""
	.align	16
	.zero		1024


//--------------------- .nv.shared.reserved.0     --------------------------
	.section	.nv.shared.reserved.0,"aw",@nobits
	.weak		__nv_reservedSMEM_offset_0_alias
	.size		__nv_reservedSMEM_offset_0_alias, 0, 64
	.other		__nv_reservedSMEM_offset_0_alias,@"STO_CUDA_RESERVED_SHARED STV_DEFAULT"
__nv_reservedSMEM_offset_0_alias:
	.zero		0
.nv.shared.reserved.0:
	.zero		64
	.weak		__nv_reservedSMEM_tcgen05_partition
	.type		__nv_reservedSMEM_tcgen05_partition,@object
	.size		__nv_reservedSMEM_tcgen05_partition,(.L_0 - __nv_reservedSMEM_tcgen05_partition)
__nv_reservedSMEM_tcgen05_partition:
	.zero		32
.L_0:


//--------------------- .nv.global                --------------------------
	.section	.nv.global,"aw",@nobits
.nv.global:
	.type		_ZN40_INTERNAL_5a40370f_4_k_cu_5970bc71_325284cute1_E,@object
	.size		_ZN40_INTERNAL_5a40370f_4_k_cu_5970bc71_325284cute1_E,(_ZN40_INTERNAL_5a40370f_4_k_cu_5970bc71_325284cuda3std3__45__cpo6cbeginE - _ZN40_INTERNAL_5a40370f_4_k_cu_5970bc71_325284cute1_E)
_ZN40_INTERNAL_5a40370f_4_k_cu_5970bc71_325284cute1_E:
	.zero		1
	.type		_ZN40_INTERNAL_5a40370f_4_k_cu_5970bc71_325284cuda3std3__45__cpo6cbeginE,@object
	.size		_ZN40_INTERNAL_5a40370f_4_k_cu_5970bc71_325284cuda3std3__45__cpo6cbeginE,(_ZN40_INTERNAL_5a40370f_4_k_cu_5970bc71_325284cuda3std3__48in_placeE - _ZN40_INTERNAL_5a40370f_4_k_cu_5970bc71_325284cuda3std3__45__cpo6cbeginE)
_ZN40_INTERNAL_5a40370f_4_k_cu_5970bc71_325284cuda3std3__45__cpo6cbeginE:
	.zero		1
	.type		_ZN40_INTERNAL_5a40370f_4_k_cu_5970bc71_325284cuda3std3__48in_placeE,@object
	.size		_ZN40_INTERNAL_5a40370f_4_k_cu_5970bc71_325284cuda3std3__48in_placeE,(_ZN40_INTERNAL_5a40370f_4_k_cu_5970bc71_325284cuda3std6ranges3__45__cpo9iter_moveE - _ZN40_INTERNAL_5a40370f_4_k_cu_5970bc71_325284cuda3std3__48in_placeE)
_ZN40_INTERNAL_5a40370f_4_k_cu_5970bc71_325284cuda3std3__48in_placeE:
	.zero		1
	.type		_ZN40_INTERNAL_5a40370f_4_k_cu_5970bc71_325284cuda3std6ranges3__45__cpo9iter_moveE,@object
	.size		_ZN40_INTERNAL_5a40370f_4_k_cu_5970bc71_325284cuda3std6ranges3__45__cpo9iter_moveE,(_ZN40_INTERNAL_5a40370f_4_k_cu_5970bc71_325284cuda3std3__45__cpo5beginE - _ZN40_INTERNAL_5a40370f_4_k_cu_5970bc71_325284cuda3std6ranges3__45__cpo9iter_moveE)
_ZN40_INTERNAL_5a40370f_4_k_cu_5970bc71_325284cuda3std6ranges3__45__cpo9iter_moveE:
	.zero		1
	.type		_ZN40_INTERNAL_5a40370f_4_k_cu_5970bc71_325284cuda3std3__45__cpo5beginE,@object
	.size		_ZN40_INTERNAL_5a40370f_4_k_cu_5970bc71_325284cuda3std3__45__cpo5beginE,(_ZN40_INTERNAL_5a40370f_4_k_cu_5970bc71_325284cuda3std3__442_GLOBAL__N__5a40370f_4_k_cu_5970bc71_325286ignoreE - _ZN40_INTERNAL_5a40370f_4_k_cu_5970bc71_325284cuda3std3__45__cpo5beginE)
_ZN40_INTERNAL_5a40370f_4_k_cu_5970bc71_325284cuda3std3__45__cpo5beginE:
	.zero		1
	.type		_ZN40_INTERNAL_5a40370f_4_k_cu_5970bc71_325284cuda3std3__442_GLOBAL__N__5a40370f_4_k_cu_5970bc71_325286ignoreE,@object
	.size		_ZN40_INTERNAL_5a40370f_4_k_cu_5970bc71_325284cuda3std3__442_GLOBAL__N__5a40370f_4_k_cu_5970bc71_325286ignoreE,(_ZN40_INTERNAL_5a40370f_4_k_cu_5970bc71_325284cute7productE - _ZN40_INTERNAL_5a40370f_4_k_cu_5970bc71_325284cuda3std3__442_GLOBAL__N__5a40370f_4_k_cu_5970bc71_325286ignoreE)
_ZN40_INTERNAL_5a40370f_4_k_cu_5970bc71_325284cuda3std3__442_GLOBAL__N__5a40370f_4_k_cu_5970bc71_325286ignoreE:
	.zero		1
	.type		_ZN40_INTERNAL_5a40370f_4_k_cu_5970bc71_325284cute7productE,@object
	.size		_ZN40_INTERNAL_5a40370f_4_k_cu_5970bc71_325284cute7productE,(_ZN40_INTERNAL_5a40370f_4_k_cu_5970bc71_325284cuda3std3__45__cpo3endE - _ZN40_INTERNAL_5a40370f_4_k_cu_5970bc71_325284cute7productE)
_ZN40_INTERNAL_5a40370f_4_k_cu_5970bc71_325284cute7productE:
	.zero		1
	.type		_ZN40_INTERNAL_5a40370f_4_k_cu_5970bc71_325284cuda3std3__45__cpo3endE,@object
	.size		_ZN40_INTERNAL_5a40370f_4_k_cu_5970bc71_325284cuda3std3__45__cpo3endE,(_ZN40_INTERNAL_5a40370f_4_k_cu_5970bc71_325284cuda3std3__419piecewise_constructE - _ZN40_INTERNAL_5a40370f_4_k_cu_5970bc71_325284cuda3std3__45__cpo3endE)
_ZN40_INTERNAL_5a40370f_4_k_cu_5970bc71_325284cuda3std3__45__cpo3endE:
	.zero		1
	.type		_ZN40_INTERNAL_5a40370f_4_k_cu_5970bc71_325284cuda3std3__419piecewise_constructE,@object
	.size		_ZN40_INTERNAL_5a40370f_4_k_cu_5970bc71_325284cuda3std3__419piecewise_constructE,(_ZN40_INTERNAL_5a40370f_4_k_cu_5970bc71_325284cuda3std3__45__cpo4cendE - _ZN40_INTERNAL_5a40370f_4_k_cu_5970bc71_325284cuda3std3__419piecewise_constructE)
_ZN40_INTERNAL_5a40370f_4_k_cu_5970bc71_325284cuda3std3__419piecewise_constructE:
	.zero		1
	.type		_ZN40_INTERNAL_5a40370f_4_k_cu_5970bc71_325284cuda3std3__45__cpo4cendE,@object
	.size		_ZN40_INTERNAL_5a40370f_4_k_cu_5970bc71_325284cuda3std3__45__cpo4cendE,(_ZN40_INTERNAL_5a40370f_4_k_cu_5970bc71_325284cuda3std6ranges3__45__cpo4swapE - _ZN40_INTERNAL_5a40370f_4_k_cu_5970bc71_325284cuda3std3__45__cpo4cendE)
_ZN40_INTERNAL_5a40370f_4_k_cu_5970bc71_325284cuda3std3__45__cpo4cendE:
	.zero		1
	.type		_ZN40_INTERNAL_5a40370f_4_k_cu_5970bc71_325284cuda3std6ranges3__45__cpo4swapE,@object
	.size		_ZN40_INTERNAL_5a40370f_4_k_cu_5970bc71_325284cuda3std6ranges3__45__cpo4swapE,(.L_11 - _ZN40_INTERNAL_5a40370f_4_k_cu_5970bc71_325284cuda3std6ranges3__45__cpo4swapE)
_ZN40_INTERNAL_5a40370f_4_k_cu_5970bc71_325284cuda3std6ranges3__45__cpo4swapE:
	.zero		1
.L_11:


//--------------------- .nv.constant0._ZN7cutlass13device_kernelINS_4gemm6kernel13GemmUniversalIN4cute5tupleIJiiiiEEENS1_10collective13CollectiveMmaINS1_35MainloopSm100TmaUmmaWarpSpecializedILi5ELi2ELi2ENS5_IJNS4_1CILi2EEESB_NSA_ILi1EEEEEEEENS5_IJNSA_ILi256EEESF_NSA_ILi128EEEEEENS_12float_e4m3_tENS5_IJlSC_lEEESI_SJ_NS4_8TiledMMAINS4_8MMA_AtomIJNS4_10MMA_TraitsINS4_25SM100_MMA_F8F6F4_2x1SM_SSEJSI_SI_fSF_SF_NS4_17integral_constantINS4_4UMMA5MajorELSQ_0EEESR_NSO_INSP_7ScaleInELSS_0EEEST_EEEEEENS4_6LayoutINS5_IJSC_SC_SC_EEENS5_IJNSA_ILi0EEESY_SY_EEEEENS5_IJNS4_10UnderscoreES11_S11_EEEEENS4_28SM100_TMA_2SM_LOAD_MULTICASTENS4_14ComposedLayoutINS4_7SwizzleILi3ELi4ELi3EEENS4_18smem_ptr_flag_bitsILi8EEENSW_INS5_IJNSA_ILi8EEESG_EEENS5_IJSG_SC_EEEEEEEvNS4_8identityENS4_18SM100_TMA_2SM_LOADES1E_vS1F_EENS_8epilogue10collective18CollectiveEpilogueINS1I_23Sm100TmaWarpSpecializedILi4ELi2ELi64ELb0ELb0EEEJNS5_IJSG_SF_SG_EEENS5_IJNSW_ISG_SC_EENSW_INSA_ILi64EEESC_EEEEESI_SJ_SI_SJ_NS1I_6fusion15FusionCallbacksIS1M_NS1S_17LinearCombinationISI_fSI_fLNS_15FloatRoundStyleE2EEES1N_S1R_JEEENS4_5SM1004TMEM4LOAD26SM100_TMEM_LOAD_32dp32b64xENS4_13SM90_TMA_LOADENS15_INS16_ILi2ELi4ELi3EEES19_NSW_INS5_IJS1A_S1P_EEENS5_IJS1P_SC_EEEEEEENS4_39AutoVectorizingCopyWithAssumedAlignmentILi128EEENS4_14SM90_TMA_STOREES27_S29_S29_EEEvvEEEEvNT_6ParamsE --------------------------
	.section	.nv.constant0._ZN7cutlass13device_kernelINS_4gemm6kernel13GemmUniversalIN4cute5tupleIJiiiiEEENS1_10collective13CollectiveMmaINS1_35MainloopSm100TmaUmmaWarpSpecializedILi5ELi2ELi2ENS5_IJNS4_1CILi2EEESB_NSA_ILi1EEEEEEEENS5_IJNSA_ILi256EEESF_NSA_ILi128EEEEEENS_12float_e4m3_tENS5_IJlSC_lEEESI_SJ_NS4_8TiledMMAINS4_8MMA_AtomIJNS4_10MMA_TraitsINS4_25SM100_MMA_F8F6F4_2x1SM_SSEJSI_SI_fSF_SF_NS4_17integral_constantINS4_4UMMA5MajorELSQ_0EEESR_NSO_INSP_7ScaleInELSS_0EEEST_EEEEEENS4_6LayoutINS5_IJSC_SC_SC_EEENS5_IJNSA_ILi0EEESY_SY_EEEEENS5_IJNS4_10UnderscoreES11_S11_EEEEENS4_28SM100_TMA_2SM_LOAD_MULTICASTENS4_14ComposedLayoutINS4_7SwizzleILi3ELi4ELi3EEENS4_18smem_ptr_flag_bitsILi8EEENSW_INS5_IJNSA_ILi8EEESG_EEENS5_IJSG_SC_EEEEEEEvNS4_8identityENS4_18SM100_TMA_2SM_LOADES1E_vS1F_EENS_8epilogue10collective18CollectiveEpilogueINS1I_23Sm100TmaWarpSpecializedILi4ELi2ELi64ELb0ELb0EEEJNS5_IJSG_SF_SG_EEENS5_IJNSW_ISG_SC_EENSW_INSA_ILi64EEESC_EEEEESI_SJ_SI_SJ_NS1I_6fusion15FusionCallbacksIS1M_NS1S_17LinearCombinationISI_fSI_fLNS_15FloatRoundStyleE2EEES1N_S1R_JEEENS4_5SM1004TMEM4LOAD26SM100_TMEM_LOAD_32dp32b64xENS4_13SM90_TMA_LOADENS15_INS16_ILi2ELi4ELi3EEES19_NSW_INS5_IJS1A_S1P_EEENS5_IJS1P_SC_EEEEEEENS4_39AutoVectorizingCopyWithAssumedAlignmentILi128EEENS4_14SM90_TMA_STOREES27_S29_S29_EEEvvEEEEvNT_6ParamsE,"a",@progbits
	.sectionflags	@""
	.align	4
.nv.constant0._ZN7cutlass13device_kernelINS_4gemm6kernel13GemmUniversalIN4cute5tupleIJiiiiEEENS1_10collective13CollectiveMmaINS1_35MainloopSm100TmaUmmaWarpSpecializedILi5ELi2ELi2ENS5_IJNS4_1CILi2EEESB_NSA_ILi1EEEEEEEENS5_IJNSA_ILi256EEESF_NSA_ILi128EEEEEENS_12float_e4m3_tENS5_IJlSC_lEEESI_SJ_NS4_8TiledMMAINS4_8MMA_AtomIJNS4_10MMA_TraitsINS4_25SM100_MMA_F8F6F4_2x1SM_SSEJSI_SI_fSF_SF_NS4_17integral_constantINS4_4UMMA5MajorELSQ_0EEESR_NSO_INSP_7ScaleInELSS_0EEEST_EEEEEENS4_6LayoutINS5_IJSC_SC_SC_EEENS5_IJNSA_ILi0EEESY_SY_EEEEENS5_IJNS4_10UnderscoreES11_S11_EEEEENS4_28SM100_TMA_2SM_LOAD_MULTICASTENS4_14ComposedLayoutINS4_7SwizzleILi3ELi4ELi3EEENS4_18smem_ptr_flag_bitsILi8EEENSW_INS5_IJNSA_ILi8EEESG_EEENS5_IJSG_SC_EEEEEEEvNS4_8identityENS4_18SM100_TMA_2SM_LOADES1E_vS1F_EENS_8epilogue10collective18CollectiveEpilogueINS1I_23Sm100TmaWarpSpecializedILi4ELi2ELi64ELb0ELb0EEEJNS5_IJSG_SF_SG_EEENS5_IJNSW_ISG_SC_EENSW_INSA_ILi64EEESC_EEEEESI_SJ_SI_SJ_NS1I_6fusion15FusionCallbacksIS1M_NS1S_17LinearCombinationISI_fSI_fLNS_15FloatRoundStyleE2EEES1N_S1R_JEEENS4_5SM1004TMEM4LOAD26SM100_TMEM_LOAD_32dp32b64xENS4_13SM90_TMA_LOADENS15_INS16_ILi2ELi4ELi3EEES19_NSW_INS5_IJS1A_S1P_EEENS5_IJS1P_SC_EEEEEEENS4_39AutoVectorizingCopyWithAssumedAlignmentILi128EEENS4_14SM90_TMA_STOREES27_S29_S29_EEEvvEEEEvNT_6ParamsE:
	.zero		2944


//--------------------- SYMBOLS --------------------------

	.type		.nv.reservedSmem.offset0,@object
	.size		.nv.reservedSmem.offset0,0x4
	.type		.nv.reservedSmem.cap,@object
	.size		.nv.reservedSmem.cap,0x4
	.type		__assertfail,@function
